// auto-generated by cutlass_sweep.gemm — config: {"arch": "sm_90", "cluster_m": 2, "cluster_n": 1, "dtype": "bf16", "dtype_b": "bf16", "layout": "nt", "stages": 0, "tile_k": 16, "tile_m": 192, "tile_n": 160}
#include "cutlass/cutlass.h"
#include "cutlass/gemm/collective/collective_builder.hpp"
#include "cutlass/gemm/device/gemm_universal_adapter.h"
#include "cutlass/gemm/kernel/gemm_universal.hpp"
#include "cutlass/epilogue/collective/collective_builder.hpp"

using ElemA = cutlass::bfloat16_t;
using ElemB = cutlass::bfloat16_t;
using ElemCD = cutlass::bfloat16_t;
using Acc  = float;
using TileShape    = cute::Shape<cute::_192, cute::_160, cute::_16>;
using ClusterShape = cute::Shape<cute::_2, cute::_1, cute::_1>;

using CollectiveEpilogue = typename cutlass::epilogue::collective::CollectiveBuilder<
    cutlass::arch::Sm90, cutlass::arch::OpClassTensorOp,
    TileShape, ClusterShape,
    cutlass::epilogue::collective::EpilogueTileAuto,
    Acc, Acc,
    ElemCD, cutlass::layout::RowMajor, 128 / cutlass::sizeof_bits<ElemCD>::value,
    ElemCD, cutlass::layout::RowMajor, 128 / cutlass::sizeof_bits<ElemCD>::value,
    cutlass::epilogue::collective::EpilogueScheduleAuto
  >::CollectiveOp;

using CollectiveMainloop = typename cutlass::gemm::collective::CollectiveBuilder<
    cutlass::arch::Sm90, cutlass::arch::OpClassTensorOp,
    ElemA, cutlass::layout::RowMajor, 128 / cutlass::sizeof_bits<ElemA>::value,
    ElemB, cutlass::layout::ColumnMajor, 128 / cutlass::sizeof_bits<ElemB>::value,
    Acc,
    TileShape, ClusterShape,
    cutlass::gemm::collective::StageCountAutoCarveout<static_cast<int>(sizeof(typename CollectiveEpilogue::SharedStorage))>,
    cutlass::gemm::collective::KernelScheduleAuto
  >::CollectiveOp;

using GemmKernel = cutlass::gemm::kernel::GemmUniversal<
    cute::Shape<int,int,int,int>,
    CollectiveMainloop,
    CollectiveEpilogue
>;
using Gemm = cutlass::gemm::device::GemmUniversalAdapter<GemmKernel>;

// Force the device kernel symbol into the cubin without needing a host main.
auto* _anchor = &cutlass::device_kernel<GemmKernel>;


// ===== COMPILED SASS (sm_90a) =====

	.target	sm_90a

	.elftype	@"ET_EXEC"


//--------------------- .note.nv.tkinfo           --------------------------
	.section	.note.nv.tkinfo,"",@"SHT_NOTE"
	.sectionflags	@"SHF_NOTE_NV_TKINFO"
	.tkinfo
        /*0018*/ 	.word	0x00000002
        /*0030*/ 	.string	""
        /*0030*/ 	.string	"ptxas"
        /*0030*/ 	.string	"Cuda compilation tools, release 13.0, V13.0.88"
        /*0030*/ 	.string	"Build cuda_13.0.r13.0/compiler.36424714_0"
        /*0030*/ 	.string	"-arch sm_90a -m 64 "



//--------------------- .note.nv.cuinfo           --------------------------
	.section	.note.nv.cuinfo,"",@"SHT_NOTE"
	.sectionflags	@"SHF_NOTE_NV_CUINFO"
        /*0018*/ 	.short	0x0002
        /*001a*/ 	.short	0x005a
        /*001c*/ 	.short	0x0082
	.zero		2


//--------------------- .nv.info                  --------------------------
	.section	.nv.info,"",@"SHT_CUDA_INFO"
	.align	4


	//----- nvinfo : EIATTR_REGCOUNT
	.align		4
        /*0000*/ 	.byte	0x04, 0x2f
        /*0002*/ 	.short	(.L_15 - .L_14)
	.align		4
.L_14:
        /*0004*/ 	.word	index@(_ZN7cutlass13device_kernelINS_4gemm6kernel13GemmUniversalIN4cute5tupleIJiiiiEEENS1_10collective13CollectiveMmaINS1_34MainloopSm90TmaGmmaWarpSpecializedILi20ENS5_IJNS4_1CILi2EEENSA_ILi1EEESC_EEENS1_35KernelTmaWarpSpecializedCooperativeEEENS5_IJNSA_ILi192EEENSA_ILi160EEENSA_ILi16EEEEEENS_10bfloat16_tENS5_IJlSC_lEEESK_SL_NS4_8TiledMMAINS4_8MMA_AtomIJNS4_4SM904GMMA27MMA_64x32x16_F32BF16BF16_SSILNSP_5MajorE0ELSR_0ELNSP_7ScaleInE1ELSS_1EEEEEENS4_6LayoutISD_NS5_IJSC_NSA_ILi0EEESW_EEEEENS5_IJNS4_10UnderscoreESZ_SZ_EEEEENS4_13SM90_TMA_LOADENS4_14ComposedLayoutINS4_7SwizzleILi1ELi4ELi3EEENS4_18smem_ptr_flag_bitsILi16EEENSV_INS5_IJNSA_ILi8EEESI_EEENS5_IJSI_SC_EEEEEEEvNS4_8identityENS4_23SM90_TMA_LOAD_MULTICASTES1C_vS1D_EENS_8epilogue10collective6detail29Sm90TmaWarpSpecializedAdapterINS1H_15DefaultEpilogueISK_SL_SL_NS1G_6thread17LinearCombinationISK_Li1EffLNS1L_9ScaleType4KindE0ELNS_15FloatRoundStyleE2ESK_EENS1_15EpilogueDefaultEEEEEvvEEEEvNT_6ParamsE)
        /*0008*/ 	.word	0x000000a8


	//----- nvinfo : EIATTR_FRAME_SIZE
	.align		4
.L_15:
        /*000c*/ 	.byte	0x04, 0x11
        /*000e*/ 	.short	(.L_17 - .L_16)
	.align		4
.L_16:
        /*0010*/ 	.word	index@(_ZN7cutlass13device_kernelINS_4gemm6kernel13GemmUniversalIN4cute5tupleIJiiiiEEENS1_10collective13CollectiveMmaINS1_34MainloopSm90TmaGmmaWarpSpecializedILi20ENS5_IJNS4_1CILi2EEENSA_ILi1EEESC_EEENS1_35KernelTmaWarpSpecializedCooperativeEEENS5_IJNSA_ILi192EEENSA_ILi160EEENSA_ILi16EEEEEENS_10bfloat16_tENS5_IJlSC_lEEESK_SL_NS4_8TiledMMAINS4_8MMA_AtomIJNS4_4SM904GMMA27MMA_64x32x16_F32BF16BF16_SSILNSP_5MajorE0ELSR_0ELNSP_7ScaleInE1ELSS_1EEEEEENS4_6LayoutISD_NS5_IJSC_NSA_ILi0EEESW_EEEEENS5_IJNS4_10UnderscoreESZ_SZ_EEEEENS4_13SM90_TMA_LOADENS4_14ComposedLayoutINS4_7SwizzleILi1ELi4ELi3EEENS4_18smem_ptr_flag_bitsILi16EEENSV_INS5_IJNSA_ILi8EEESI_EEENS5_IJSI_SC_EEEEEEEvNS4_8identityENS4_23SM90_TMA_LOAD_MULTICASTES1C_vS1D_EENS_8epilogue10collective6detail29Sm90TmaWarpSpecializedAdapterINS1H_15DefaultEpilogueISK_SL_SL_NS1G_6thread17LinearCombinationISK_Li1EffLNS1L_9ScaleType4KindE0ELNS_15FloatRoundStyleE2ESK_EENS1_15EpilogueDefaultEEEEEvvEEEEvNT_6ParamsE)
        /*0014*/ 	.word	0x00000008


	//----- nvinfo : EIATTR_MIN_STACK_SIZE
	.align		4
.L_17:
        /*0018*/ 	.byte	0x04, 0x12
        /*001a*/ 	.short	(.L_19 - .L_18)
	.align		4
.L_18:
        /*001c*/ 	.word	index@(_ZN7cutlass13device_kernelINS_4gemm6kernel13GemmUniversalIN4cute5tupleIJiiiiEEENS1_10collective13CollectiveMmaINS1_34MainloopSm90TmaGmmaWarpSpecializedILi20ENS5_IJNS4_1CILi2EEENSA_ILi1EEESC_EEENS1_35KernelTmaWarpSpecializedCooperativeEEENS5_IJNSA_ILi192EEENSA_ILi160EEENSA_ILi16EEEEEENS_10bfloat16_tENS5_IJlSC_lEEESK_SL_NS4_8TiledMMAINS4_8MMA_AtomIJNS4_4SM904GMMA27MMA_64x32x16_F32BF16BF16_SSILNSP_5MajorE0ELSR_0ELNSP_7ScaleInE1ELSS_1EEEEEENS4_6LayoutISD_NS5_IJSC_NSA_ILi0EEESW_EEEEENS5_IJNS4_10UnderscoreESZ_SZ_EEEEENS4_13SM90_TMA_LOADENS4_14ComposedLayoutINS4_7SwizzleILi1ELi4ELi3EEENS4_18smem_ptr_flag_bitsILi16EEENSV_INS5_IJNSA_ILi8EEESI_EEENS5_IJSI_SC_EEEEEEEvNS4_8identityENS4_23SM90_TMA_LOAD_MULTICASTES1C_vS1D_EENS_8epilogue10collective6detail29Sm90TmaWarpSpecializedAdapterINS1H_15DefaultEpilogueISK_SL_SL_NS1G_6thread17LinearCombinationISK_Li1EffLNS1L_9ScaleType4KindE0ELNS_15FloatRoundStyleE2ESK_EENS1_15EpilogueDefaultEEEEEvvEEEEvNT_6ParamsE)
        /*0020*/ 	.word	0x00000008
.L_19:


//--------------------- .nv.compat                --------------------------
	.section	.nv.compat,"",@"SHT_CUDA_COMPAT_INFO"
	.align	4
        /*0000*/ 	.byte	0x02, 0x09, 0x01, 0x00, 0x02, 0x02, 0x04, 0x00, 0x02, 0x05, 0x05, 0x00, 0x03, 0x07, 0x01, 0x01
        /*0010*/ 	.byte	0x02, 0x03, 0x01, 0x00, 0x02, 0x06, 0x01, 0x00, 0x04, 0x0b, 0x08, 0x00, 0x00, 0x00, 0x00, 0x00
        /*0020*/ 	.byte	0x00, 0x00, 0x00, 0x00


//--------------------- .nv.info._ZN7cutlass13device_kernelINS_4gemm6kernel13GemmUniversalIN4cute5tupleIJiiiiEEENS1_10collective13CollectiveMmaINS1_34MainloopSm90TmaGmmaWarpSpecializedILi20ENS5_IJNS4_1CILi2EEENSA_ILi1EEESC_EEENS1_35KernelTmaWarpSpecializedCooperativeEEENS5_IJNSA_ILi192EEENSA_ILi160EEENSA_ILi16EEEEEENS_10bfloat16_tENS5_IJlSC_lEEESK_SL_NS4_8TiledMMAINS4_8MMA_AtomIJNS4_4SM904GMMA27MMA_64x32x16_F32BF16BF16_SSILNSP_5MajorE0ELSR_0ELNSP_7ScaleInE1ELSS_1EEEEEENS4_6LayoutISD_NS5_IJSC_NSA_ILi0EEESW_EEEEENS5_IJNS4_10UnderscoreESZ_SZ_EEEEENS4_13SM90_TMA_LOADENS4_14ComposedLayoutINS4_7SwizzleILi1ELi4ELi3EEENS4_18smem_ptr_flag_bitsILi16EEENSV_INS5_IJNSA_ILi8EEESI_EEENS5_IJSI_SC_EEEEEEEvNS4_8identityENS4_23SM90_TMA_LOAD_MULTICASTES1C_vS1D_EENS_8epilogue10collective6detail29Sm90TmaWarpSpecializedAdapterINS1H_15DefaultEpilogueISK_SL_SL_NS1G_6thread17LinearCombinationISK_Li1EffLNS1L_9ScaleType4KindE0ELNS_15FloatRoundStyleE2ESK_EENS1_15EpilogueDefaultEEEEEvvEEEEvNT_6ParamsE --------------------------
	.section	.nv.info._ZN7cutlass13device_kernelINS_4gemm6kernel13GemmUniversalIN4cute5tupleIJiiiiEEENS1_10collective13CollectiveMmaINS1_34MainloopSm90TmaGmmaWarpSpecializedILi20ENS5_IJNS4_1CILi2EEENSA_ILi1EEESC_EEENS1_35KernelTmaWarpSpecializedCooperativeEEENS5_IJNSA_ILi192EEENSA_ILi160EEENSA_ILi16EEEEEENS_10bfloat16_tENS5_IJlSC_lEEESK_SL_NS4_8TiledMMAINS4_8MMA_AtomIJNS4_4SM904GMMA27MMA_64x32x16_F32BF16BF16_SSILNSP_5MajorE0ELSR_0ELNSP_7ScaleInE1ELSS_1EEEEEENS4_6LayoutISD_NS5_IJSC_NSA_ILi0EEESW_EEEEENS5_IJNS4_10UnderscoreESZ_SZ_EEEEENS4_13SM90_TMA_LOADENS4_14ComposedLayoutINS4_7SwizzleILi1ELi4ELi3EEENS4_18smem_ptr_flag_bitsILi16EEENSV_INS5_IJNSA_ILi8EEESI_EEENS5_IJSI_SC_EEEEEEEvNS4_8identityENS4_23SM90_TMA_LOAD_MULTICASTES1C_vS1D_EENS_8epilogue10collective6detail29Sm90TmaWarpSpecializedAdapterINS1H_15DefaultEpilogueISK_SL_SL_NS1G_6thread17LinearCombinationISK_Li1EffLNS1L_9ScaleType4KindE0ELNS_15FloatRoundStyleE2ESK_EENS1_15EpilogueDefaultEEEEEvvEEEEvNT_6ParamsE,"",@"SHT_CUDA_INFO"
	.sectionflags	@""
	.align	4


	//----- nvinfo : EIATTR_CUDA_API_VERSION
	.align		4
        /*0000*/ 	.byte	0x04, 0x37
        /*0002*/ 	.short	(.L_21 - .L_20)
.L_20:
        /*0004*/ 	.word	0x00000082


	//----- nvinfo : EIATTR_KPARAM_INFO
	.align		4
.L_21:
        /*0008*/ 	.byte	0x04, 0x17
        /*000a*/ 	.short	(.L_23 - .L_22)
.L_22:
        /*000c*/ 	.word	0x00000000
        /*0010*/ 	.short	0x0000
        /*0012*/ 	.short	0x0070
        /*0014*/ 	.byte	0x00, 0xf0, 0x01, 0x10


	//----- nvinfo : EIATTR_SPARSE_MMA_MASK
	.align		4
.L_23:
        /*0018*/ 	.byte	0x03, 0x50
        /*001a*/ 	.short	0x0000


	//----- nvinfo : EIATTR_MAXREG_COUNT
	.align		4
        /*001c*/ 	.byte	0x03, 0x1b
        /*001e*/ 	.short	0x00a8


	//----- nvinfo : EIATTR_NUM_BARRIERS
	.align		4
        /*0020*/ 	.byte	0x02, 0x4c
        /*0022*/ 	.byte	0x01
	.zero		1


	//----- nvinfo : EIATTR_EXTERNS
	.align		4
        /*0024*/ 	.byte	0x04, 0x0f
        /*0026*/ 	.short	(.L_25 - .L_24)


	//   ....[0]....
	.align		4
.L_24:
        /*0028*/ 	.word	index@(__assertfail)


	//----- nvinfo : EIATTR_ANNOTATIONS
	.align		4
.L_25:
        /*002c*/ 	.byte	0x04, 0x55
        /*002e*/ 	.short	(.L_27 - .L_26)


	//   ....[0]....
.L_26:
        /*0030*/ 	.word	0x00000001
        /*0034*/ 	.byte	0x10, 0x0c, 0x00, 0x00, 0x01, 0x00, 0x00, 0x00, 0x40, 0x0c, 0x00, 0x00, 0x01, 0x00, 0x00, 0x00
        /*0044*/ 	.byte	0x30, 0x11, 0x00, 0x00, 0x01, 0x00, 0x00, 0x00, 0x40, 0x11, 0x00, 0x00, 0x01, 0x00, 0x00, 0x00
        /*0054*/ 	.byte	0x90, 0x23, 0x00, 0x00, 0x01, 0x00, 0x00, 0x00, 0xe0, 0x23, 0x00, 0x00, 0x01, 0x00, 0x00, 0x00
        /*0064*/ 	.byte	0x90, 0xc3, 0x00, 0x00, 0x01, 0x00, 0x00, 0x00, 0x80, 0xc9, 0x00, 0x00, 0x01, 0x00, 0x00, 0x00
        /*0074*/ 	.byte	0x90, 0xc9, 0x00, 0x00


	//----- nvinfo : EIATTR_MERCURY_ISA_VERSION
	.align		4
.L_27:
        /*0078*/ 	.byte	0x03, 0x5f
        /*007a*/ 	.short	0x0101


	//----- nvinfo : EIATTR_INT_WARP_WIDE_INSTR_OFFSETS
	.align		4
        /*007c*/ 	.byte	0x04, 0x31
        /*007e*/ 	.short	(.L_29 - .L_28)


	//   ....[0]....
.L_28:
        /*0080*/ 	.word	0x000006c0


	//   ....[1]....
        /*0084*/ 	.word	0x000006e0


	//   ....[2]....
        /*0088*/ 	.word	0x000008a0


	//----- nvinfo : EIATTR_COOP_GROUP_MASK_REGIDS
	.align		4
.L_29:
        /*008c*/ 	.byte	0x04, 0x29
        /*008e*/ 	.short	(.L_31 - .L_30)


	//   ....[0]....
.L_30:
        /*0090*/ 	.word	0xffffffff


	//   ....[1]....
        /*0094*/ 	.word	0xffffffff


	//   ....[2]....
        /*0098*/ 	.word	0xffffffff


	//   ....[3]....
        /*009c*/ 	.word	0xffffffff


	//   ....[4]....
        /*00a0*/ 	.word	0xffffffff


	//   ....[5]....
        /*00a4*/ 	.word	0xffffffff


	//----- nvinfo : EIATTR_COOP_GROUP_INSTR_OFFSETS
	.align		4
.L_31:
        /*00a8*/ 	.byte	0x04, 0x28
        /*00aa*/ 	.short	(.L_33 - .L_32)


	//   ....[0]....
.L_32:
        /*00ac*/ 	.word	0x00000070


	//   ....[1]....
        /*00b0*/ 	.word	0x00000080


	//   ....[2]....
        /*00b4*/ 	.word	0x00000140


	//   ....[3]....
        /*00b8*/ 	.word	0x00000510


	//   ....[4]....
        /*00bc*/ 	.word	0x00000a30


	//   ....[5]....
        /*00c0*/ 	.word	0x00001520


	//----- nvinfo : EIATTR_REG_RECONFIG
	.align		4
.L_33:
        /*00c4*/ 	.byte	0x01, 0x54
	.zero		2


	//----- nvinfo : EIATTR_SYSCALL_OFFSETS
	.align		4
        /*00c8*/ 	.byte	0x04, 0x46
        /*00ca*/ 	.short	(.L_35 - .L_34)


	//   ....[0]....
.L_34:
        /*00cc*/ 	.word	0x000016d0


	//----- nvinfo : EIATTR_MBARRIER_INSTR_OFFSETS
	.align		4
.L_35:
        /*00d0*/ 	.byte	0x04, 0x39
        /*00d2*/ 	.short	(.L_37 - .L_36)


	//   ....[0]....
.L_36:
        /*00d4*/ 	.word	0x00000260
        /*00d8*/ 	.word	0x000000ff
        /*00dc*/ 	.word	0x00000000
        /*00e0*/ 	.short	0x0100
        /*00e2*/ 	.byte	0x08
	.zero		1


	//   ....[1]....
        /*00e4*/ 	.word	0x00000270
        /*00e8*/ 	.word	0x000000ff
        /*00ec*/ 	.word	0x000000a0
        /*00f0*/ 	.short	0x0100
        /*00f2*/ 	.byte	0x08
	.zero		1


	//   ....[2]....
        /*00f4*/ 	.word	0x00000280
        /*00f8*/ 	.word	0x000000ff
        /*00fc*/ 	.word	0x00000008
        /*0100*/ 	.short	0x0100
        /*0102*/ 	.byte	0x08
	.zero		1


	//   ....[3]....
        /*0104*/ 	.word	0x00000290
        /*0108*/ 	.word	0x000000ff
        /*010c*/ 	.word	0x000000a8
        /*0110*/ 	.short	0x0100
        /*0112*/ 	.byte	0x08
	.zero		1


	//   ....[4]....
        /*0114*/ 	.word	0x000002a0
        /*0118*/ 	.word	0x000000ff
        /*011c*/ 	.word	0x00000010
        /*0120*/ 	.short	0x0100
        /*0122*/ 	.byte	0x08
	.zero		1


	//   ....[5]....
        /*0124*/ 	.word	0x000002b0
        /*0128*/ 	.word	0x000000ff
        /*012c*/ 	.word	0x000000b0
        /*0130*/ 	.short	0x0100
        /*0132*/ 	.byte	0x08
	.zero		1


	//   ....[6]....
        /*0134*/ 	.word	0x000002c0
        /*0138*/ 	.word	0x000000ff
        /*013c*/ 	.word	0x00000018
        /*0140*/ 	.short	0x0100
        /*0142*/ 	.byte	0x08
	.zero		1


	//   ....[7]....
        /*0144*/ 	.word	0x000002d0
        /*0148*/ 	.word	0x000000ff
        /*014c*/ 	.word	0x000000b8
        /*0150*/ 	.short	0x0100
        /*0152*/ 	.byte	0x08
	.zero		1


	//   ....[8]....
        /*0154*/ 	.word	0x000002e0
        /*0158*/ 	.word	0x000000ff
        /*015c*/ 	.word	0x00000020
        /*0160*/ 	.short	0x0100
        /*0162*/ 	.byte	0x08
	.zero		1


	//   ....[9]....
        /*0164*/ 	.word	0x000002f0
        /*0168*/ 	.word	0x000000ff
        /*016c*/ 	.word	0x000000c0
        /*0170*/ 	.short	0x0100
        /*0172*/ 	.byte	0x08
	.zero		1


	//   ....[10]....
        /*0174*/ 	.word	0x00000300
        /*0178*/ 	.word	0x000000ff
        /*017c*/ 	.word	0x00000028
        /*0180*/ 	.short	0x0100
        /*0182*/ 	.byte	0x08
	.zero		1


	//   ....[11]....
        /*0184*/ 	.word	0x00000310
        /*0188*/ 	.word	0x000000ff
        /*018c*/ 	.word	0x000000c8
        /*0190*/ 	.short	0x0100
        /*0192*/ 	.byte	0x08
	.zero		1


	//   ....[12]....
        /*0194*/ 	.word	0x00000320
        /*0198*/ 	.word	0x000000ff
        /*019c*/ 	.word	0x00000030
        /*01a0*/ 	.short	0x0100
        /*01a2*/ 	.byte	0x08
	.zero		1


	//   ....[13]....
        /*01a4*/ 	.word	0x00000330
        /*01a8*/ 	.word	0x000000ff
        /*01ac*/ 	.word	0x000000d0
        /*01b0*/ 	.short	0x0100
        /*01b2*/ 	.byte	0x08
	.zero		1


	//   ....[14]....
        /*01b4*/ 	.word	0x00000340
        /*01b8*/ 	.word	0x000000ff
        /*01bc*/ 	.word	0x00000038
        /*01c0*/ 	.short	0x0100
        /*01c2*/ 	.byte	0x08
	.zero		1


	//   ....[15]....
        /*01c4*/ 	.word	0x00000350
        /*01c8*/ 	.word	0x000000ff
        /*01cc*/ 	.word	0x000000d8
        /*01d0*/ 	.short	0x0100
        /*01d2*/ 	.byte	0x08
	.zero		1


	//   ....[16]....
        /*01d4*/ 	.word	0x00000360
        /*01d8*/ 	.word	0x000000ff
        /*01dc*/ 	.word	0x00000040
        /*01e0*/ 	.short	0x0100
        /*01e2*/ 	.byte	0x08
	.zero		1


	//   ....[17]....
        /*01e4*/ 	.word	0x00000370
        /*01e8*/ 	.word	0x000000ff
        /*01ec*/ 	.word	0x000000e0
        /*01f0*/ 	.short	0x0100
        /*01f2*/ 	.byte	0x08
	.zero		1


	//   ....[18]....
        /*01f4*/ 	.word	0x00000380
        /*01f8*/ 	.word	0x000000ff
        /*01fc*/ 	.word	0x00000048
        /*0200*/ 	.short	0x0100
        /*0202*/ 	.byte	0x08
	.zero		1


	//   ....[19]....
        /*0204*/ 	.word	0x00000390
        /*0208*/ 	.word	0x000000ff
        /*020c*/ 	.word	0x000000e8
        /*0210*/ 	.short	0x0100
        /*0212*/ 	.byte	0x08
	.zero		1


	//   ....[20]....
        /*0214*/ 	.word	0x000003a0
        /*0218*/ 	.word	0x000000ff
        /*021c*/ 	.word	0x00000050
        /*0220*/ 	.short	0x0100
        /*0222*/ 	.byte	0x08
	.zero		1


	//   ....[21]....
        /*0224*/ 	.word	0x000003b0
        /*0228*/ 	.word	0x000000ff
        /*022c*/ 	.word	0x000000f0
        /*0230*/ 	.short	0x0100
        /*0232*/ 	.byte	0x08
	.zero		1


	//   ....[22]....
        /*0234*/ 	.word	0x000003c0
        /*0238*/ 	.word	0x000000ff
        /*023c*/ 	.word	0x00000058
        /*0240*/ 	.short	0x0100
        /*0242*/ 	.byte	0x08
	.zero		1


	//   ....[23]....
        /*0244*/ 	.word	0x000003d0
        /*0248*/ 	.word	0x000000ff
        /*024c*/ 	.word	0x000000f8
        /*0250*/ 	.short	0x0100
        /*0252*/ 	.byte	0x08
	.zero		1


	//   ....[24]....
        /*0254*/ 	.word	0x000003e0
        /*0258*/ 	.word	0x000000ff
        /*025c*/ 	.word	0x00000060
        /*0260*/ 	.short	0x0100
        /*0262*/ 	.byte	0x08
	.zero		1


	//   ....[25]....
        /*0264*/ 	.word	0x000003f0
        /*0268*/ 	.word	0x000000ff
        /*026c*/ 	.word	0x00000100
        /*0270*/ 	.short	0x0100
        /*0272*/ 	.byte	0x08
	.zero		1


	//   ....[26]....
        /*0274*/ 	.word	0x00000400
        /*0278*/ 	.word	0x000000ff
        /*027c*/ 	.word	0x00000068
        /*0280*/ 	.short	0x0100
        /*0282*/ 	.byte	0x08
	.zero		1


	//   ....[27]....
        /*0284*/ 	.word	0x00000410
        /*0288*/ 	.word	0x000000ff
        /*028c*/ 	.word	0x00000108
        /*0290*/ 	.short	0x0100
        /*0292*/ 	.byte	0x08
	.zero		1


	//   ....[28]....
        /*0294*/ 	.word	0x00000420
        /*0298*/ 	.word	0x000000ff
        /*029c*/ 	.word	0x00000070
        /*02a0*/ 	.short	0x0100
        /*02a2*/ 	.byte	0x08
	.zero		1


	//   ....[29]....
        /*02a4*/ 	.word	0x00000430
        /*02a8*/ 	.word	0x000000ff
        /*02ac*/ 	.word	0x00000110
        /*02b0*/ 	.short	0x0100
        /*02b2*/ 	.byte	0x08
	.zero		1


	//   ....[30]....
        /*02b4*/ 	.word	0x00000440
        /*02b8*/ 	.word	0x000000ff
        /*02bc*/ 	.word	0x00000078
        /*02c0*/ 	.short	0x0100
        /*02c2*/ 	.byte	0x08
	.zero		1


	//   ....[31]....
        /*02c4*/ 	.word	0x00000450
        /*02c8*/ 	.word	0x000000ff
        /*02cc*/ 	.word	0x00000118
        /*02d0*/ 	.short	0x0100
        /*02d2*/ 	.byte	0x08
	.zero		1


	//   ....[32]....
        /*02d4*/ 	.word	0x00000460
        /*02d8*/ 	.word	0x000000ff
        /*02dc*/ 	.word	0x00000080
        /*02e0*/ 	.short	0x0100
        /*02e2*/ 	.byte	0x08
	.zero		1


	//   ....[33]....
        /*02e4*/ 	.word	0x00000470
        /*02e8*/ 	.word	0x000000ff
        /*02ec*/ 	.word	0x00000120
        /*02f0*/ 	.short	0x0100
        /*02f2*/ 	.byte	0x08
	.zero		1


	//   ....[34]....
        /*02f4*/ 	.word	0x00000480
        /*02f8*/ 	.word	0x000000ff
        /*02fc*/ 	.word	0x00000088
        /*0300*/ 	.short	0x0100
        /*0302*/ 	.byte	0x08
	.zero		1


	//   ....[35]....
        /*0304*/ 	.word	0x00000490
        /*0308*/ 	.word	0x000000ff
        /*030c*/ 	.word	0x00000128
        /*0310*/ 	.short	0x0100
        /*0312*/ 	.byte	0x08
	.zero		1


	//   ....[36]....
        /*0314*/ 	.word	0x000004a0
        /*0318*/ 	.word	0x000000ff
        /*031c*/ 	.word	0x00000090
        /*0320*/ 	.short	0x0100
        /*0322*/ 	.byte	0x08
	.zero		1


	//   ....[37]....
        /*0324*/ 	.word	0x000004b0
        /*0328*/ 	.word	0x000000ff
        /*032c*/ 	.word	0x00000130
        /*0330*/ 	.short	0x0100
        /*0332*/ 	.byte	0x08
	.zero		1


	//   ....[38]....
        /*0334*/ 	.word	0x000004c0
        /*0338*/ 	.word	0x000000ff
        /*033c*/ 	.word	0x00000098
        /*0340*/ 	.short	0x0100
        /*0342*/ 	.byte	0x08
	.zero		1


	//   ....[39]....
        /*0344*/ 	.word	0x000004d0
        /*0348*/ 	.word	0x000000ff
        /*034c*/ 	.word	0x00000138
        /*0350*/ 	.short	0x0100
        /*0352*/ 	.byte	0x08
	.zero		1


	//   ....[40]....
        /*0354*/ 	.word	0x00000930
        /*0358*/ 	.word	0x000000ff
        /*035c*/ 	.word	0x00000150
        /*0360*/ 	.short	0x0100
        /*0362*/ 	.byte	0x06
	.zero		1


	//   ....[41]....
        /*0364*/ 	.word	0x000009c0
        /*0368*/ 	.word	0x000000ff
        /*036c*/ 	.word	0x00000158
        /*0370*/ 	.short	0x0100
        /*0372*/ 	.byte	0x06
	.zero		1


	//   ....[42]....
        /*0374*/ 	.word	0x00001750
        /*0378*/ 	.word	0x00000003
        /*037c*/ 	.word	0x00000000
        /*0380*/ 	.short	0x010a
        /*0382*/ 	.byte	0x3f
	.zero		1


	//   ....[43]....
        /*0384*/ 	.word	0x00001790
        /*0388*/ 	.word	0x00000003
        /*038c*/ 	.word	0x00000000
        /*0390*/ 	.short	0x010a
        /*0392*/ 	.byte	0x3f
	.zero		1


	//   ....[44]....
        /*0394*/ 	.word	0x00001d00
        /*0398*/ 	.word	0x000000ff
        /*039c*/ 	.word	0x00000000
        /*03a0*/ 	.short	0x010a
        /*03a2*/ 	.byte	0x07
	.zero		1


	//   ....[45]....
        /*03a4*/ 	.word	0x00001d40
        /*03a8*/ 	.word	0x000000ff
        /*03ac*/ 	.word	0x00000000
        /*03b0*/ 	.short	0x010a
        /*03b2*/ 	.byte	0x07
	.zero		1


	//   ....[46]....
        /*03b4*/ 	.word	0x00002190
        /*03b8*/ 	.word	0x00000006
        /*03bc*/ 	.word	0x00000000
        /*03c0*/ 	.short	0x0101
        /*03c2*/ 	.byte	0x3f
	.zero		1


	//   ....[47]....
        /*03c4*/ 	.word	0x00002350
        /*03c8*/ 	.word	0x00000000
        /*03cc*/ 	.word	0x00000000
        /*03d0*/ 	.short	0x0101
        /*03d2*/ 	.byte	0x3f
	.zero		1


	//   ....[48]....
        /*03d4*/ 	.word	0x0000d2d0
        /*03d8*/ 	.word	0x0000000f
        /*03dc*/ 	.word	0x000000a0
        /*03e0*/ 	.short	0x010a
        /*03e2*/ 	.byte	0x3f
	.zero		1


	//   ....[49]....
        /*03e4*/ 	.word	0x0000d670
        /*03e8*/ 	.word	0x00000004
        /*03ec*/ 	.word	0x00000158
        /*03f0*/ 	.short	0x0101
        /*03f2*/ 	.byte	0x3f
	.zero		1


	//   ....[50]....
        /*03f4*/ 	.word	0x0000ddd0
        /*03f8*/ 	.word	0x00000007
        /*03fc*/ 	.word	0x00000000
        /*0400*/ 	.short	0x010a
        /*0402*/ 	.byte	0x3f
	.zero		1


	//   ....[51]....
        /*0404*/ 	.word	0x0000de50
        /*0408*/ 	.word	0x00000009
        /*040c*/ 	.word	0x00000000
        /*0410*/ 	.short	0x010a
        /*0412*/ 	.byte	0x3f
	.zero		1


	//   ....[52]....
        /*0414*/ 	.word	0x0000dee0
        /*0418*/ 	.word	0x00000006
        /*041c*/ 	.word	0x00000000
        /*0420*/ 	.short	0x010a
        /*0422*/ 	.byte	0x3f
	.zero		1


	//   ....[53]....
        /*0424*/ 	.word	0x0000df70
        /*0428*/ 	.word	0x00000009
        /*042c*/ 	.word	0x00000000
        /*0430*/ 	.short	0x010a
        /*0432*/ 	.byte	0x3f
	.zero		1


	//   ....[54]....
        /*0434*/ 	.word	0x0000e000
        /*0438*/ 	.word	0x00000006
        /*043c*/ 	.word	0x00000000
        /*0440*/ 	.short	0x010a
        /*0442*/ 	.byte	0x3f
	.zero		1


	//   ....[55]....
        /*0444*/ 	.word	0x0000e090
        /*0448*/ 	.word	0x00000009
        /*044c*/ 	.word	0x00000000
        /*0450*/ 	.short	0x010a
        /*0452*/ 	.byte	0x3f
	.zero		1


	//   ....[56]....
        /*0454*/ 	.word	0x0000e120
        /*0458*/ 	.word	0x00000006
        /*045c*/ 	.word	0x00000000
        /*0460*/ 	.short	0x010a
        /*0462*/ 	.byte	0x3f
	.zero		1


	//   ....[57]....
        /*0464*/ 	.word	0x0000e1b0
        /*0468*/ 	.word	0x00000009
        /*046c*/ 	.word	0x00000000
        /*0470*/ 	.short	0x010a
        /*0472*/ 	.byte	0x3f
	.zero		1


	//   ....[58]....
        /*0474*/ 	.word	0x0000e240
        /*0478*/ 	.word	0x00000006
        /*047c*/ 	.word	0x00000000
        /*0480*/ 	.short	0x010a
        /*0482*/ 	.byte	0x3f
	.zero		1


	//   ....[59]....
        /*0484*/ 	.word	0x0000e2d0
        /*0488*/ 	.word	0x00000009
        /*048c*/ 	.word	0x00000000
        /*0490*/ 	.short	0x010a
        /*0492*/ 	.byte	0x3f
	.zero		1


	//   ....[60]....
        /*0494*/ 	.word	0x0000e360
        /*0498*/ 	.word	0x00000006
        /*049c*/ 	.word	0x00000000
        /*04a0*/ 	.short	0x010a
        /*04a2*/ 	.byte	0x3f
	.zero		1


	//   ....[61]....
        /*04a4*/ 	.word	0x0000e3f0
        /*04a8*/ 	.word	0x00000009
        /*04ac*/ 	.word	0x00000000
        /*04b0*/ 	.short	0x010a
        /*04b2*/ 	.byte	0x3f
	.zero		1


	//   ....[62]....
        /*04b4*/ 	.word	0x0000e480
        /*04b8*/ 	.word	0x00000006
        /*04bc*/ 	.word	0x00000000
        /*04c0*/ 	.short	0x010a
        /*04c2*/ 	.byte	0x3f
	.zero		1


	//   ....[63]....
        /*04c4*/ 	.word	0x0000e510
        /*04c8*/ 	.word	0x00000009
        /*04cc*/ 	.word	0x00000000
        /*04d0*/ 	.short	0x010a
        /*04d2*/ 	.byte	0x3f
	.zero		1


	//   ....[64]....
        /*04d4*/ 	.word	0x0000e5a0
        /*04d8*/ 	.word	0x00000006
        /*04dc*/ 	.word	0x00000000
        /*04e0*/ 	.short	0x010a
        /*04e2*/ 	.byte	0x3f
	.zero		1


	//   ....[65]....
        /*04e4*/ 	.word	0x0000e630
        /*04e8*/ 	.word	0x00000009
        /*04ec*/ 	.word	0x00000000
        /*04f0*/ 	.short	0x010a
        /*04f2*/ 	.byte	0x3f
	.zero		1


	//   ....[66]....
        /*04f4*/ 	.word	0x0000e6c0
        /*04f8*/ 	.word	0x00000006
        /*04fc*/ 	.word	0x00000000
        /*0500*/ 	.short	0x010a
        /*0502*/ 	.byte	0x3f
	.zero		1


	//   ....[67]....
        /*0504*/ 	.word	0x0000e750
        /*0508*/ 	.word	0x00000009
        /*050c*/ 	.word	0x00000000
        /*0510*/ 	.short	0x010a
        /*0512*/ 	.byte	0x3f
	.zero		1


	//   ....[68]....
        /*0514*/ 	.word	0x0000e7e0
        /*0518*/ 	.word	0x00000006
        /*051c*/ 	.word	0x00000000
        /*0520*/ 	.short	0x010a
        /*0522*/ 	.byte	0x3f
	.zero		1


	//   ....[69]....
        /*0524*/ 	.word	0x0000e870
        /*0528*/ 	.word	0x00000003
        /*052c*/ 	.word	0x00000000
        /*0530*/ 	.short	0x010a
        /*0532*/ 	.byte	0x3f
	.zero		1


	//   ....[70]....
        /*0534*/ 	.word	0x0000e8d0
        /*0538*/ 	.word	0x00000003
        /*053c*/ 	.word	0x00000000
        /*0540*/ 	.short	0x010a
        /*0542*/ 	.byte	0x3f
	.zero		1


	//   ....[71]....
        /*0544*/ 	.word	0x0000e930
        /*0548*/ 	.word	0x00000006
        /*054c*/ 	.word	0x00000000
        /*0550*/ 	.short	0x010a
        /*0552*/ 	.byte	0x3f
	.zero		1


	//   ....[72]....
        /*0554*/ 	.word	0x0000ea00
        /*0558*/ 	.word	0x0000000f
        /*055c*/ 	.word	0x000000a0
        /*0560*/ 	.short	0x010a
        /*0562*/ 	.byte	0x3f
	.zero		1


	//   ....[73]....
        /*0564*/ 	.word	0x0000ead0
        /*0568*/ 	.word	0x00000007
        /*056c*/ 	.word	0x00000000
        /*0570*/ 	.short	0x010a
        /*0572*/ 	.byte	0x3f
	.zero		1


	//   ....[74]....
        /*0574*/ 	.word	0x0000eb20
        /*0578*/ 	.word	0x00000009
        /*057c*/ 	.word	0x00000000
        /*0580*/ 	.short	0x010a
        /*0582*/ 	.byte	0x3f
	.zero		1


	//   ....[75]....
        /*0584*/ 	.word	0x0000eb70
        /*0588*/ 	.word	0x00000006
        /*058c*/ 	.word	0x00000000
        /*0590*/ 	.short	0x010a
        /*0592*/ 	.byte	0x3f
	.zero		1


	//   ....[76]....
        /*0594*/ 	.word	0x0000ebc0
        /*0598*/ 	.word	0x00000009
        /*059c*/ 	.word	0x00000000
        /*05a0*/ 	.short	0x010a
        /*05a2*/ 	.byte	0x3f
	.zero		1


	//   ....[77]....
        /*05a4*/ 	.word	0x0000ec10
        /*05a8*/ 	.word	0x00000006
        /*05ac*/ 	.word	0x00000000
        /*05b0*/ 	.short	0x010a
        /*05b2*/ 	.byte	0x3f
	.zero		1


	//   ....[78]....
        /*05b4*/ 	.word	0x0000ec60
        /*05b8*/ 	.word	0x00000009
        /*05bc*/ 	.word	0x00000000
        /*05c0*/ 	.short	0x010a
        /*05c2*/ 	.byte	0x3f
	.zero		1


	//   ....[79]....
        /*05c4*/ 	.word	0x0000ecb0
        /*05c8*/ 	.word	0x00000006
        /*05cc*/ 	.word	0x00000000
        /*05d0*/ 	.short	0x010a
        /*05d2*/ 	.byte	0x3f
	.zero		1


	//   ....[80]....
        /*05d4*/ 	.word	0x0000ed00
        /*05d8*/ 	.word	0x00000009
        /*05dc*/ 	.word	0x00000000
        /*05e0*/ 	.short	0x010a
        /*05e2*/ 	.byte	0x3f
	.zero		1


	//   ....[81]....
        /*05e4*/ 	.word	0x0000ed50
        /*05e8*/ 	.word	0x00000006
        /*05ec*/ 	.word	0x00000000
        /*05f0*/ 	.short	0x010a
        /*05f2*/ 	.byte	0x3f
	.zero		1


	//   ....[82]....
        /*05f4*/ 	.word	0x0000eda0
        /*05f8*/ 	.word	0x00000009
        /*05fc*/ 	.word	0x00000000
        /*0600*/ 	.short	0x010a
        /*0602*/ 	.byte	0x3f
	.zero		1


	//   ....[83]....
        /*0604*/ 	.word	0x0000edf0
        /*0608*/ 	.word	0x00000006
        /*060c*/ 	.word	0x00000000
        /*0610*/ 	.short	0x010a
        /*0612*/ 	.byte	0x3f
	.zero		1


	//   ....[84]....
        /*0614*/ 	.word	0x0000ee40
        /*0618*/ 	.word	0x00000009
        /*061c*/ 	.word	0x00000000
        /*0620*/ 	.short	0x010a
        /*0622*/ 	.byte	0x3f
	.zero		1


	//   ....[85]....
        /*0624*/ 	.word	0x0000ee90
        /*0628*/ 	.word	0x00000006
        /*062c*/ 	.word	0x00000000
        /*0630*/ 	.short	0x010a
        /*0632*/ 	.byte	0x3f
	.zero		1


	//   ....[86]....
        /*0634*/ 	.word	0x0000eee0
        /*0638*/ 	.word	0x00000009
        /*063c*/ 	.word	0x00000000
        /*0640*/ 	.short	0x010a
        /*0642*/ 	.byte	0x3f
	.zero		1


	//   ....[87]....
        /*0644*/ 	.word	0x0000ef30
        /*0648*/ 	.word	0x00000006
        /*064c*/ 	.word	0x00000000
        /*0650*/ 	.short	0x010a
        /*0652*/ 	.byte	0x3f
	.zero		1


	//   ....[88]....
        /*0654*/ 	.word	0x0000ef80
        /*0658*/ 	.word	0x00000009
        /*065c*/ 	.word	0x00000000
        /*0660*/ 	.short	0x010a
        /*0662*/ 	.byte	0x3f
	.zero		1


	//   ....[89]....
        /*0664*/ 	.word	0x0000efd0
        /*0668*/ 	.word	0x00000006
        /*066c*/ 	.word	0x00000000
        /*0670*/ 	.short	0x010a
        /*0672*/ 	.byte	0x3f
	.zero		1


	//   ....[90]....
        /*0674*/ 	.word	0x0000f020
        /*0678*/ 	.word	0x00000009
        /*067c*/ 	.word	0x00000000
        /*0680*/ 	.short	0x010a
        /*0682*/ 	.byte	0x3f
	.zero		1


	//   ....[91]....
        /*0684*/ 	.word	0x0000f070
        /*0688*/ 	.word	0x00000006
        /*068c*/ 	.word	0x00000000
        /*0690*/ 	.short	0x010a
        /*0692*/ 	.byte	0x3f
	.zero		1


	//----- nvinfo : EIATTR_NUM_MBARRIERS
	.align		4
.L_37:
        /*0694*/ 	.byte	0x03, 0x38
        /*0696*/ 	.short	0x002a


	//----- nvinfo : EIATTR_EXIT_INSTR_OFFSETS
	.align		4
        /*0698*/ 	.byte	0x04, 0x1c
        /*069a*/ 	.short	(.L_39 - .L_38)


	//   ....[0]....
.L_38:
        /*069c*/ 	.word	0x00000bb0


	//   ....[1]....
        /*06a0*/ 	.word	0x00001430


	//   ....[2]....
        /*06a4*/ 	.word	0x0000c9c0


	//   ....[3]....
        /*06a8*/ 	.word	0x0000cf60


	//   ....[4]....
        /*06ac*/ 	.word	0x0000e8c0


	//----- nvinfo : EIATTR_MAX_THREADS
	.align		4
.L_39:
        /*06b0*/ 	.byte	0x04, 0x05
        /*06b2*/ 	.short	(.L_41 - .L_40)
.L_40:
        /*06b4*/ 	.word	0x00000180
        /*06b8*/ 	.word	0x00000001
        /*06bc*/ 	.word	0x00000001


	//----- nvinfo : EIATTR_CRS_STACK_SIZE
	.align		4
.L_41:
        /*06c0*/ 	.byte	0x04, 0x1e
        /*06c2*/ 	.short	(.L_43 - .L_42)
.L_42:
        /*06c4*/ 	.word	0x00000000


	//----- nvinfo : EIATTR_CBANK_PARAM_SIZE
	.align		4
.L_43:
        /*06c8*/ 	.byte	0x03, 0x19
        /*06ca*/ 	.short	0x0470


	//----- nvinfo : EIATTR_PARAM_CBANK
	.align		4
        /*06cc*/ 	.byte	0x04, 0x0a
        /*06ce*/ 	.short	(.L_45 - .L_44)
	.align		4
.L_44:
        /*06d0*/ 	.word	index@(.nv.constant0._ZN7cutlass13device_kernelINS_4gemm6kernel13GemmUniversalIN4cute5tupleIJiiiiEEENS1_10collective13CollectiveMmaINS1_34MainloopSm90TmaGmmaWarpSpecializedILi20ENS5_IJNS4_1CILi2EEENSA_ILi1EEESC_EEENS1_35KernelTmaWarpSpecializedCooperativeEEENS5_IJNSA_ILi192EEENSA_ILi160EEENSA_ILi16EEEEEENS_10bfloat16_tENS5_IJlSC_lEEESK_SL_NS4_8TiledMMAINS4_8MMA_AtomIJNS4_4SM904GMMA27MMA_64x32x16_F32BF16BF16_SSILNSP_5MajorE0ELSR_0ELNSP_7ScaleInE1ELSS_1EEEEEENS4_6LayoutISD_NS5_IJSC_NSA_ILi0EEESW_EEEEENS5_IJNS4_10UnderscoreESZ_SZ_EEEEENS4_13SM90_TMA_LOADENS4_14ComposedLayoutINS4_7SwizzleILi1ELi4ELi3EEENS4_18smem_ptr_flag_bitsILi16EEENSV_INS5_IJNSA_ILi8EEESI_EEENS5_IJSI_SC_EEEEEEEvNS4_8identityENS4_23SM90_TMA_LOAD_MULTICASTES1C_vS1D_EENS_8epilogue10collective6detail29Sm90TmaWarpSpecializedAdapterINS1H_15DefaultEpilogueISK_SL_SL_NS1G_6thread17LinearCombinationISK_Li1EffLNS1L_9ScaleType4KindE0ELNS_15FloatRoundStyleE2ESK_EENS1_15EpilogueDefaultEEEEEvvEEEEvNT_6ParamsE)
        /*06d4*/ 	.short	0x0210
        /*06d6*/ 	.short	0x0470


	//----- nvinfo : EIATTR_SW_WAR
	.align		4
.L_45:
        /*06d8*/ 	.byte	0x04, 0x36
        /*06da*/ 	.short	(.L_47 - .L_46)
.L_46:
        /*06dc*/ 	.word	0x00000008
.L_47:


//--------------------- .nv.callgraph             --------------------------
	.section	.nv.callgraph,"",@"SHT_CUDA_CALLGRAPH"
	.align	4
	.sectionentsize	8
	.align		4
        /*0000*/ 	.word	0x00000000
	.align		4
        /*0004*/ 	.word	0xffffffff
	.align		4
        /*0008*/ 	.word	index@(_ZN7cutlass13device_kernelINS_4gemm6kernel13GemmUniversalIN4cute5tupleIJiiiiEEENS1_10collective13CollectiveMmaINS1_34MainloopSm90TmaGmmaWarpSpecializedILi20ENS5_IJNS4_1CILi2EEENSA_ILi1EEESC_EEENS1_35KernelTmaWarpSpecializedCooperativeEEENS5_IJNSA_ILi192EEENSA_ILi160EEENSA_ILi16EEEEEENS_10bfloat16_tENS5_IJlSC_lEEESK_SL_NS4_8TiledMMAINS4_8MMA_AtomIJNS4_4SM904GMMA27MMA_64x32x16_F32BF16BF16_SSILNSP_5MajorE0ELSR_0ELNSP_7ScaleInE1ELSS_1EEEEEENS4_6LayoutISD_NS5_IJSC_NSA_ILi0EEESW_EEEEENS5_IJNS4_10UnderscoreESZ_SZ_EEEEENS4_13SM90_TMA_LOADENS4_14ComposedLayoutINS4_7SwizzleILi1ELi4ELi3EEENS4_18smem_ptr_flag_bitsILi16EEENSV_INS5_IJNSA_ILi8EEESI_EEENS5_IJSI_SC_EEEEEEEvNS4_8identityENS4_23SM90_TMA_LOAD_MULTICASTES1C_vS1D_EENS_8epilogue10collective6detail29Sm90TmaWarpSpecializedAdapterINS1H_15DefaultEpilogueISK_SL_SL_NS1G_6thread17LinearCombinationISK_Li1EffLNS1L_9ScaleType4KindE0ELNS_15FloatRoundStyleE2ESK_EENS1_15EpilogueDefaultEEEEEvvEEEEvNT_6ParamsE)
	.align		4
        /*000c*/ 	.word	index@(__assertfail)
	.align		4
        /*0010*/ 	.word	0x00000000
	.align		4
        /*0014*/ 	.word	0xfffffffe
	.align		4
        /*0018*/ 	.word	0x00000000
	.align		4
        /*001c*/ 	.word	0xfffffffd
	.align		4
        /*0020*/ 	.word	0x00000000
	.align		4
        /*0024*/ 	.word	0xfffffffc


//--------------------- .nv.constant4             --------------------------
	.section	.nv.constant4,"a",@progbits
	.align	8
	.align		8
.nv.constant4:
        /*0000*/ 	.dword	__assertfail
	.align		8
        /*0008*/ 	.dword	__unnamed_1
	.align		8
        /*0010*/ 	.dword	_ZN39_INTERNAL_66371160_4_k_cu_d900c2ad_97224cuda3std3__45__cpo5beginE
	.align		8
        /*0018*/ 	.dword	_ZN39_INTERNAL_66371160_4_k_cu_d900c2ad_97224cuda3std3__45__cpo3endE
	.align		8
        /*0020*/ 	.dword	_ZN39_INTERNAL_66371160_4_k_cu_d900c2ad_97224cuda3std3__45__cpo6cbeginE
	.align		8
        /*0028*/ 	.dword	_ZN39_INTERNAL_66371160_4_k_cu_d900c2ad_97224cuda3std3__45__cpo4cendE
	.align		8
        /*0030*/ 	.dword	_ZN39_INTERNAL_66371160_4_k_cu_d900c2ad_97224cuda3std3__441_GLOBAL__N__66371160_4_k_cu_d900c2ad_97226ignoreE
	.align		8
        /*0038*/ 	.dword	_ZN39_INTERNAL_66371160_4_k_cu_d900c2ad_97224cuda3std3__419piecewise_constructE
	.align		8
        /*0040*/ 	.dword	_ZN39_INTERNAL_66371160_4_k_cu_d900c2ad_97224cuda3std3__48in_placeE
	.align		8
        /*0048*/ 	.dword	_ZN39_INTERNAL_66371160_4_k_cu_d900c2ad_97224cuda3std6ranges3__45__cpo4swapE
	.align		8
        /*0050*/ 	.dword	_ZN39_INTERNAL_66371160_4_k_cu_d900c2ad_97224cuda3std6ranges3__45__cpo9iter_moveE
	.align		8
        /*0058*/ 	.dword	_ZN39_INTERNAL_66371160_4_k_cu_d900c2ad_97224cute7productE
	.align		8
        /*0060*/ 	.dword	_ZN39_INTERNAL_66371160_4_k_cu_d900c2ad_97224cute1_E
	.align		8
        /*0068*/ 	.dword	$str$22
	.align		8
        /*0070*/ 	.dword	$str$23


//--------------------- .text._ZN7cutlass13device_kernelINS_4gemm6kernel13GemmUniversalIN4cute5tupleIJiiiiEEENS1_10collective13CollectiveMmaINS1_34MainloopSm90TmaGmmaWarpSpecializedILi20ENS5_IJNS4_1CILi2EEENSA_ILi1EEESC_EEENS1_35KernelTmaWarpSpecializedCooperativeEEENS5_IJNSA_ILi192EEENSA_ILi160EEENSA_ILi16EEEEEENS_10bfloat16_tENS5_IJlSC_lEEESK_SL_NS4_8TiledMMAINS4_8MMA_AtomIJNS4_4SM904GMMA27MMA_64x32x16_F32BF16BF16_SSILNSP_5MajorE0ELSR_0ELNSP_7ScaleInE1ELSS_1EEEEEENS4_6LayoutISD_NS5_IJSC_NSA_ILi0EEESW_EEEEENS5_IJNS4_10UnderscoreESZ_SZ_EEEEENS4_13SM90_TMA_LOADENS4_14ComposedLayoutINS4_7SwizzleILi1ELi4ELi3EEENS4_18smem_ptr_flag_bitsILi16EEENSV_INS5_IJNSA_ILi8EEESI_EEENS5_IJSI_SC_EEEEEEEvNS4_8identityENS4_23SM90_TMA_LOAD_MULTICASTES1C_vS1D_EENS_8epilogue10collective6detail29Sm90TmaWarpSpecializedAdapterINS1H_15DefaultEpilogueISK_SL_SL_NS1G_6thread17LinearCombinationISK_Li1EffLNS1L_9ScaleType4KindE0ELNS_15FloatRoundStyleE2ESK_EENS1_15EpilogueDefaultEEEEEvvEEEEvNT_6ParamsE --------------------------
	.section	.text._ZN7cutlass13device_kernelINS_4gemm6kernel13GemmUniversalIN4cute5tupleIJiiiiEEENS1_10collective13CollectiveMmaINS1_34MainloopSm90TmaGmmaWarpSpecializedILi20ENS5_IJNS4_1CILi2EEENSA_ILi1EEESC_EEENS1_35KernelTmaWarpSpecializedCooperativeEEENS5_IJNSA_ILi192EEENSA_ILi160EEENSA_ILi16EEEEEENS_10bfloat16_tENS5_IJlSC_lEEESK_SL_NS4_8TiledMMAINS4_8MMA_AtomIJNS4_4SM904GMMA27MMA_64x32x16_F32BF16BF16_SSILNSP_5MajorE0ELSR_0ELNSP_7ScaleInE1ELSS_1EEEEEENS4_6LayoutISD_NS5_IJSC_NSA_ILi0EEESW_EEEEENS5_IJNS4_10UnderscoreESZ_SZ_EEEEENS4_13SM90_TMA_LOADENS4_14ComposedLayoutINS4_7SwizzleILi1ELi4ELi3EEENS4_18smem_ptr_flag_bitsILi16EEENSV_INS5_IJNSA_ILi8EEESI_EEENS5_IJSI_SC_EEEEEEEvNS4_8identityENS4_23SM90_TMA_LOAD_MULTICASTES1C_vS1D_EENS_8epilogue10collective6detail29Sm90TmaWarpSpecializedAdapterINS1H_15DefaultEpilogueISK_SL_SL_NS1G_6thread17LinearCombinationISK_Li1EffLNS1L_9ScaleType4KindE0ELNS_15FloatRoundStyleE2ESK_EENS1_15EpilogueDefaultEEEEEvvEEEEvNT_6ParamsE,"ax",@progbits
	.align	128
.text._ZN7cutlass13device_kernelINS_4gemm6kernel13GemmUniversalIN4cute5tupleIJiiiiEEENS1_10collective13CollectiveMmaINS1_34MainloopSm90TmaGmmaWarpSpecializedILi20ENS5_IJNS4_1CILi2EEENSA_ILi1EEESC_EEENS1_35KernelTmaWarpSpecializedCooperativeEEENS5_IJNSA_ILi192EEENSA_ILi160EEENSA_ILi16EEEEEENS_10bfloat16_tENS5_IJlSC_lEEESK_SL_NS4_8TiledMMAINS4_8MMA_AtomIJNS4_4SM904GMMA27MMA_64x32x16_F32BF16BF16_SSILNSP_5MajorE0ELSR_0ELNSP_7ScaleInE1ELSS_1EEEEEENS4_6LayoutISD_NS5_IJSC_NSA_ILi0EEESW_EEEEENS5_IJNS4_10UnderscoreESZ_SZ_EEEEENS4_13SM90_TMA_LOADENS4_14ComposedLayoutINS4_7SwizzleILi1ELi4ELi3EEENS4_18smem_ptr_flag_bitsILi16EEENSV_INS5_IJNSA_ILi8EEESI_EEENS5_IJSI_SC_EEEEEEEvNS4_8identityENS4_23SM90_TMA_LOAD_MULTICASTES1C_vS1D_EENS_8epilogue10collective6detail29Sm90TmaWarpSpecializedAdapterINS1H_15DefaultEpilogueISK_SL_SL_NS1G_6thread17LinearCombinationISK_Li1EffLNS1L_9ScaleType4KindE0ELNS_15FloatRoundStyleE2ESK_EENS1_15EpilogueDefaultEEEEEvvEEEEvNT_6ParamsE:
        .type           _ZN7cutlass13device_kernelINS_4gemm6kernel13GemmUniversalIN4cute5tupleIJiiiiEEENS1_10collective13CollectiveMmaINS1_34MainloopSm90TmaGmmaWarpSpecializedILi20ENS5_IJNS4_1CILi2EEENSA_ILi1EEESC_EEENS1_35KernelTmaWarpSpecializedCooperativeEEENS5_IJNSA_ILi192EEENSA_ILi160EEENSA_ILi16EEEEEENS_10bfloat16_tENS5_IJlSC_lEEESK_SL_NS4_8TiledMMAINS4_8MMA_AtomIJNS4_4SM904GMMA27MMA_64x32x16_F32BF16BF16_SSILNSP_5MajorE0ELSR_0ELNSP_7ScaleInE1ELSS_1EEEEEENS4_6LayoutISD_NS5_IJSC_NSA_ILi0EEESW_EEEEENS5_IJNS4_10UnderscoreESZ_SZ_EEEEENS4_13SM90_TMA_LOADENS4_14ComposedLayoutINS4_7SwizzleILi1ELi4ELi3EEENS4_18smem_ptr_flag_bitsILi16EEENSV_INS5_IJNSA_ILi8EEESI_EEENS5_IJSI_SC_EEEEEEEvNS4_8identityENS4_23SM90_TMA_LOAD_MULTICASTES1C_vS1D_EENS_8epilogue10collective6detail29Sm90TmaWarpSpecializedAdapterINS1H_15DefaultEpilogueISK_SL_SL_NS1G_6thread17LinearCombinationISK_Li1EffLNS1L_9ScaleType4KindE0ELNS_15FloatRoundStyleE2ESK_EENS1_15EpilogueDefaultEEEEEvvEEEEvNT_6ParamsE,@function
        .size           _ZN7cutlass13device_kernelINS_4gemm6kernel13GemmUniversalIN4cute5tupleIJiiiiEEENS1_10collective13CollectiveMmaINS1_34MainloopSm90TmaGmmaWarpSpecializedILi20ENS5_IJNS4_1CILi2EEENSA_ILi1EEESC_EEENS1_35KernelTmaWarpSpecializedCooperativeEEENS5_IJNSA_ILi192EEENSA_ILi160EEENSA_ILi16EEEEEENS_10bfloat16_tENS5_IJlSC_lEEESK_SL_NS4_8TiledMMAINS4_8MMA_AtomIJNS4_4SM904GMMA27MMA_64x32x16_F32BF16BF16_SSILNSP_5MajorE0ELSR_0ELNSP_7ScaleInE1ELSS_1EEEEEENS4_6LayoutISD_NS5_IJSC_NSA_ILi0EEESW_EEEEENS5_IJNS4_10UnderscoreESZ_SZ_EEEEENS4_13SM90_TMA_LOADENS4_14ComposedLayoutINS4_7SwizzleILi1ELi4ELi3EEENS4_18smem_ptr_flag_bitsILi16EEENSV_INS5_IJNSA_ILi8EEESI_EEENS5_IJSI_SC_EEEEEEEvNS4_8identityENS4_23SM90_TMA_LOAD_MULTICASTES1C_vS1D_EENS_8epilogue10collective6detail29Sm90TmaWarpSpecializedAdapterINS1H_15DefaultEpilogueISK_SL_SL_NS1G_6thread17LinearCombinationISK_Li1EffLNS1L_9ScaleType4KindE0ELNS_15FloatRoundStyleE2ESK_EENS1_15EpilogueDefaultEEEEEvvEEEEvNT_6ParamsE,(.L_x_420 - _ZN7cutlass13device_kernelINS_4gemm6kernel13GemmUniversalIN4cute5tupleIJiiiiEEENS1_10collective13CollectiveMmaINS1_34MainloopSm90TmaGmmaWarpSpecializedILi20ENS5_IJNS4_1CILi2EEENSA_ILi1EEESC_EEENS1_35KernelTmaWarpSpecializedCooperativeEEENS5_IJNSA_ILi192EEENSA_ILi160EEENSA_ILi16EEEEEENS_10bfloat16_tENS5_IJlSC_lEEESK_SL_NS4_8TiledMMAINS4_8MMA_AtomIJNS4_4SM904GMMA27MMA_64x32x16_F32BF16BF16_SSILNSP_5MajorE0ELSR_0ELNSP_7ScaleInE1ELSS_1EEEEEENS4_6LayoutISD_NS5_IJSC_NSA_ILi0EEESW_EEEEENS5_IJNS4_10UnderscoreESZ_SZ_EEEEENS4_13SM90_TMA_LOADENS4_14ComposedLayoutINS4_7SwizzleILi1ELi4ELi3EEENS4_18smem_ptr_flag_bitsILi16EEENSV_INS5_IJNSA_ILi8EEESI_EEENS5_IJSI_SC_EEEEEEEvNS4_8identityENS4_23SM90_TMA_LOAD_MULTICASTES1C_vS1D_EENS_8epilogue10collective6detail29Sm90TmaWarpSpecializedAdapterINS1H_15DefaultEpilogueISK_SL_SL_NS1G_6thread17LinearCombinationISK_Li1EffLNS1L_9ScaleType4KindE0ELNS_15FloatRoundStyleE2ESK_EENS1_15EpilogueDefaultEEEEEvvEEEEvNT_6ParamsE)
        .other          _ZN7cutlass13device_kernelINS_4gemm6kernel13GemmUniversalIN4cute5tupleIJiiiiEEENS1_10collective13CollectiveMmaINS1_34MainloopSm90TmaGmmaWarpSpecializedILi20ENS5_IJNS4_1CILi2EEENSA_ILi1EEESC_EEENS1_35KernelTmaWarpSpecializedCooperativeEEENS5_IJNSA_ILi192EEENSA_ILi160EEENSA_ILi16EEEEEENS_10bfloat16_tENS5_IJlSC_lEEESK_SL_NS4_8TiledMMAINS4_8MMA_AtomIJNS4_4SM904GMMA27MMA_64x32x16_F32BF16BF16_SSILNSP_5MajorE0ELSR_0ELNSP_7ScaleInE1ELSS_1EEEEEENS4_6LayoutISD_NS5_IJSC_NSA_ILi0EEESW_EEEEENS5_IJNS4_10UnderscoreESZ_SZ_EEEEENS4_13SM90_TMA_LOADENS4_14ComposedLayoutINS4_7SwizzleILi1ELi4ELi3EEENS4_18smem_ptr_flag_bitsILi16EEENSV_INS5_IJNSA_ILi8EEESI_EEENS5_IJSI_SC_EEEEEEEvNS4_8identityENS4_23SM90_TMA_LOAD_MULTICASTES1C_vS1D_EENS_8epilogue10collective6detail29Sm90TmaWarpSpecializedAdapterINS1H_15DefaultEpilogueISK_SL_SL_NS1G_6thread17LinearCombinationISK_Li1EffLNS1L_9ScaleType4KindE0ELNS_15FloatRoundStyleE2ESK_EENS1_15EpilogueDefaultEEEEEvvEEEEvNT_6ParamsE,@"STO_CUDA_ENTRY STV_DEFAULT"
_ZN7cutlass13device_kernelINS_4gemm6kernel13GemmUniversalIN4cute5tupleIJiiiiEEENS1_10collective13CollectiveMmaINS1_34MainloopSm90TmaGmmaWarpSpecializedILi20ENS5_IJNS4_1CILi2EEENSA_ILi1EEESC_EEENS1_35KernelTmaWarpSpecializedCooperativeEEENS5_IJNSA_ILi192EEENSA_ILi160EEENSA_ILi16EEEEEENS_10bfloat16_tENS5_IJlSC_lEEESK_SL_NS4_8TiledMMAINS4_8MMA_AtomIJNS4_4SM904GMMA27MMA_64x32x16_F32BF16BF16_SSILNSP_5MajorE0ELSR_0ELNSP_7ScaleInE1ELSS_1EEEEEENS4_6LayoutISD_NS5_IJSC_NSA_ILi0EEESW_EEEEENS5_IJNS4_10UnderscoreESZ_SZ_EEEEENS4_13SM90_TMA_LOADENS4_14ComposedLayoutINS4_7SwizzleILi1ELi4ELi3EEENS4_18smem_ptr_flag_bitsILi16EEENSV_INS5_IJNSA_ILi8EEESI_EEENS5_IJSI_SC_EEEEEEEvNS4_8identityENS4_23SM90_TMA_LOAD_MULTICASTES1C_vS1D_EENS_8epilogue10collective6detail29Sm90TmaWarpSpecializedAdapterINS1H_15DefaultEpilogueISK_SL_SL_NS1G_6thread17LinearCombinationISK_Li1EffLNS1L_9ScaleType4KindE0ELNS_15FloatRoundStyleE2ESK_EENS1_15EpilogueDefaultEEEEEvvEEEEvNT_6ParamsE:
[----:B------:R-:W0:Y:S02]  /*0000*/  LDC R1, c[0x0][0x28] ;  /* 0x00000a00ff017b82 */ /* 0x000e240000000800 */
[----:B0-----:R-:W-:Y:S01]  /*0010*/  VIADD R1, R1, 0xfffffff8 ;  /* 0xfffffff801017836 */ /* 0x001fe20000000000 */
[----:B------:R-:W0:Y:S01]  /*0020*/  S2R R6, SR_TID.X ;  /* 0x0000000000067919 */ /* 0x000e220000002100 */
[----:B------:R-:W-:Y:S01]  /*0030*/  ELECT P0, URZ, PT ;  /* 0x00000000003f782f */ /* 0x000fe20003800000 */
[----:B------:R-:W-:Y:S01]  /*0040*/  BSSY B0, `(.L_x_0) ;  /* 0x000000f000007945 */ /* 0x000fe20003800000 */
[--C-:B0-----:R-:W-:Y:S02]  /*0050*/  SHF.R.U32.HI R0, RZ, 0x5, R6.reuse ;  /* 0x00000005ff007819 */ /* 0x101fe40000011606 */
[----:B------:R-:W-:-:S03]  /*0060*/  SHF.R.U32.HI R3, RZ, 0x7, R6 ;  /* 0x00000007ff037819 */ /* 0x000fc60000011606 */
[----:B------:R-:W0:Y:S04]  /*0070*/  SHFL.IDX PT, R2, R0, RZ, 0x1f ;  /* 0x00001fff00027589 */ /* 0x000e2800000e0000 */
[----:B------:R1:W2:Y:S01]  /*0080*/  SHFL.IDX PT, R5, R3, RZ, 0x1f ;  /* 0x00001fff03057589 */ /* 0x0002a200000e0000 */
[----:B0-----:R-:W-:-:S13]  /*0090*/  ISETP.NE.OR P0, PT, R2, RZ, !P0 ;  /* 0x000000ff0200720c */ /* 0x001fda0004705670 */
[----:B-12---:R-:W-:Y:S05]  /*00a0*/  @P0 BRA `(.L_x_1) ;  /* 0x0000000000200947 */ /* 0x006fea0003800000 */
[----:B------:R-:W-:Y:S02]  /*00b0*/  ULDC.64 UR4, c[0x0][0x198] ;  /* 0x0000660000047ab9 */ /* 0x000fe40000000a00 */
[----:B------:R-:W-:Y:S02]  /*00c0*/  UIADD3 UR6, UP0, UR4, 0xf0, URZ ;  /* 0x000000f004067890 */ /* 0x000fe4000ff1e03f */
[----:B------:R-:W-:Y:S02]  /*00d0*/  UIADD3 UR4, UP1, UR4, 0x1f0, URZ ;  /* 0x000001f004047890 */ /* 0x000fe4000ff3e03f */
[----:B------:R-:W-:Y:S02]  /*00e0*/  UIADD3.X UR7, URZ, UR5, URZ, UP0, !UPT ;  /* 0x000000053f077290 */ /* 0x000fe400087fe43f */
[----:B------:R-:W-:-:S07]  /*00f0*/  UIADD3.X UR5, URZ, UR5, URZ, UP1, !UPT ;  /* 0x000000053f057290 */ /* 0x000fce0008ffe43f */
[----:B------:R0:W-:Y:S02]  /*0100*/  UTMACCTL.PF [UR6] ;  /* 0x00000000060079b9 */ /* 0x0001e40008040000 */
[----:B------:R0:W-:Y:S02]  /*0110*/  UTMACCTL.PF [UR4] ;  /* 0x00000000040079b9 */ /* 0x0001e40008040000 */
[----:B0-----:R-:W-:Y:S01]  /*0120*/  NOP ;  /* 0x0000000000007918 */ /* 0x001fe20000000000 */
.L_x_1:
[----:B------:R-:W-:Y:S05]  /*0130*/  BSYNC B0 ;  /* 0x0000000000007941 */ /* 0x000fea0003800000 */
.L_x_0:
[----:B------:R-:W0:Y:S02]  /*0140*/  SHFL.IDX PT, R3, R0, RZ, 0x1f ;  /* 0x00001fff00037589 */ /* 0x000e2400000e0000 */
[----:B0-----:R-:W-:-:S13]  /*0150*/  ISETP.NE.AND P0, PT, R3, RZ, PT ;  /* 0x000000ff0300720c */ /* 0x001fda0003f05270 */
[----:B------:R-:W-:Y:S05]  /*0160*/  @P0 BRA `(.L_x_2) ;  /* 0x0000000000e40947 */ /* 0x000fea0003800000 */
[----:B------:R-:W-:Y:S01]  /*0170*/  ELECT P0, URZ, PT ;  /* 0x00000000003f782f */ /* 0x000fe20003800000 */
[----:B------:R-:W-:-:S12]  /*0180*/  BSSY B0, `(.L_x_2) ;  /* 0x0000037000007945 */ /* 0x000fd80003800000 */
[----:B------:R-:W-:Y:S05]  /*0190*/  @!P0 BRA `(.L_x_3) ;  /* 0x0000000000d48947 */ /* 0x000fea0003800000 */
[----:B------:R-:W0:Y:S01]  /*01a0*/  S2UR UR8, SR_CgaCtaId ;  /* 0x00000000000879c3 */ /* 0x000e220000008800 */
[----:B------:R-:W-:Y:S01]  /*01b0*/  UMOV UR4, 0x400 ;  /* 0x0000040000047882 */ /* 0x000fe20000000000 */
[----:B------:R-:W-:Y:S01]  /*01c0*/  UMOV UR5, 0x1 ;  /* 0x0000000100057882 */ /* 0x000fe20000000000 */
[----:B------:R-:W-:Y:S02]  /*01d0*/  UMOV UR6, 0x4 ;  /* 0x0000000400067882 */ /* 0x000fe40000000000 */
[----:B------:R-:W-:-:S04]  /*01e0*/  UIADD3 UR6, -UR6, 0x100000, URZ ;  /* 0x0010000006067890 */ /* 0x000fc8000fffe13f */
[----:B------:R-:W-:Y:S02]  /*01f0*/  USHF.L.U32 UR7, UR6, 0xb, URZ ;  /* 0x0000000b06077899 */ /* 0x000fe4000800063f */
[----:B------:R-:W-:Y:S02]  /*0200*/  USHF.L.U32 UR6, UR6, 0x1, URZ ;  /* 0x0000000106067899 */ /* 0x000fe4000800063f */
[----:B0-----:R-:W-:Y:S02]  /*0210*/  ULEA UR8, UR8, UR4, 0x18 ;  /* 0x0000000408087291 */ /* 0x001fe4000f8ec03f */
[----:B------:R-:W-:-:S04]  /*0220*/  UIADD3 UR4, -UR5, 0x100000, URZ ;  /* 0x0010000005047890 */ /* 0x000fc8000fffe13f */
[----:B------:R-:W-:Y:S02]  /*0230*/  USHF.L.U32 UR5, UR4, 0xb, URZ ;  /* 0x0000000b04057899 */ /* 0x000fe4000800063f */
[----:B------:R-:W-:Y:S01]  /*0240*/  USHF.L.U32 UR4, UR4, 0x1, URZ ;  /* 0x0000000104047899 */ /* 0x000fe2000800063f */
[----:B------:R-:W0:Y:S11]  /*0250*/  FENCE.VIEW.ASYNC.S ;  /* 0x00000000000073c6 */ /* 0x000e360000000000 */
[----:B0-----:R0:W1:Y:S01]  /*0260*/  SYNCS.EXCH.64 URZ, [UR8], UR4 ;  /* 0x00000004083f75b2 */ /* 0x0010620008000100 */
[----:B------:R0:W2:Y:S01]  /*0270*/  SYNCS.EXCH.64 URZ, [UR8+0xa0], UR6 ;  /* 0x0000a006083f75b2 */ /* 0x0000a20008000100 */
[----:B------:R0:W3:Y:S01]  /*0280*/  SYNCS.EXCH.64 URZ, [UR8+0x8], UR4 ;  /* 0x00000804083f75b2 */ /* 0x0000e20008000100 */
[----:B------:R0:W4:Y:S01]  /*0290*/  SYNCS.EXCH.64 URZ, [UR8+0xa8], UR6 ;  /* 0x0000a806083f75b2 */ /* 0x0001220008000100 */
[----:B------:R0:W0:Y:S01]  /*02a0*/  SYNCS.EXCH.64 URZ, [UR8+0x10], UR4 ;  /* 0x00001004083f75b2 */ /* 0x0000220008000100 */
        /* <DEDUP_REMOVED lines=35> */
[----:B-1234-:R-:W-:Y:S01]  /*04e0*/  NOP ;  /* 0x0000000000007918 */ /* 0x01efe20000000000 */
.L_x_3:
[----:B0-----:R-:W-:Y:S05]  /*04f0*/  BSYNC B0 ;  /* 0x0000000000007941 */ /* 0x001fea0003800000 */
.L_x_2:
[----:B------:R-:W-:Y:S01]  /*0500*/  SHF.R.S32.HI R4, RZ, 0x1f, R6 ;  /* 0x0000001fff047819 */ /* 0x000fe20000011406 */
[----:B------:R-:W0:Y:S01]  /*0510*/  SHFL.IDX PT, R0, R0, RZ, 0x1f ;  /* 0x00001fff00007589 */ /* 0x000e2200000e0000 */
[----:B------:R-:W1:Y:S01]  /*0520*/  S2UR UR8, SR_CTAID.X ;  /* 0x00000000000879c3 */ /* 0x000e620000002500 */
[----:B------:R-:W-:Y:S02]  /*0530*/  ELECT P0, URZ, PT ;  /* 0x00000000003f782f */ /* 0x000fe40003800000 */
[----:B------:R-:W-:Y:S01]  /*0540*/  LEA.HI R4, R4, R6, RZ, 0x7 ;  /* 0x0000000604047211 */ /* 0x000fe200078f38ff */
[----:B------:R-:W-:Y:S01]  /*0550*/  ULDC UR4, c[0x0][0x150] ;  /* 0x0000540000047ab9 */ /* 0x000fe20000000800 */
[----:B------:R-:W-:Y:S01]  /*0560*/  SHF.R.S32.HI R8, RZ, 0x1f, R3 ;  /* 0x0000001fff087819 */ /* 0x000fe20000011403 */
[----:B------:R-:W-:Y:S01]  /*0570*/  NOP ;  /* 0x0000000000007918 */ /* 0x000fe20000000000 */
[----:B------:R-:W-:Y:S01]  /*0580*/  LOP3.LUT R4, R4, 0xffffff80, RZ, 0xc0, !PT ;  /* 0xffffff8004047812 */ /* 0x000fe200078ec0ff */
[----:B------:R-:W-:Y:S01]  /*0590*/  NOP ;  /* 0x0000000000007918 */ /* 0x000fe20000000000 */
[----:B------:R-:W-:Y:S01]  /*05a0*/  LEA.HI R8, R8, R3, RZ, 0x2 ;  /* 0x0000000308087211 */ /* 0x000fe200078f10ff */
[----:B------:R-:W2:Y:S01]  /*05b0*/  LDC R10, c[0x0][0x144] ;  /* 0x00005100ff0a7b82 */ /* 0x000ea20000000800 */
[----:B------:R-:W-:Y:S01]  /*05c0*/  IMAD.MOV.U32 R16, RZ, RZ, 0x1 ;  /* 0x00000001ff107424 */ /* 0x000fe200078e00ff */
[----:B------:R-:W-:Y:S01]  /*05d0*/  ISETP.NE.AND P3, PT, R5, RZ, PT ;  /* 0x000000ff0500720c */ /* 0x000fe20003f65270 */
[----:B------:R-:W-:Y:S01]  /*05e0*/  IMAD.IADD R6, R6, 0x1, -R4 ;  /* 0x0000000106067824 */ /* 0x000fe200078e0a04 */
[----:B------:R-:W-:Y:S01]  /*05f0*/  LOP3.LUT R8, R8, 0x3ffffffc, RZ, 0xc0, !PT ;  /* 0x3ffffffc08087812 */ /* 0x000fe200078ec0ff */
[----:B------:R-:W3:Y:S03]  /*0600*/  S2R R4, SR_CTAID.Y ;  /* 0x0000000000047919 */ /* 0x000ee60000002600 */
[----:B------:R-:W-:Y:S01]  /*0610*/  SHF.R.S32.HI R7, RZ, 0x1f, R6 ;  /* 0x0000001fff077819 */ /* 0x000fe20000011406 */
[----:B------:R-:W-:Y:S01]  /*0620*/  IMAD.IADD R8, R3, 0x1, -R8 ;  /* 0x0000000103087824 */ /* 0x000fe200078e0a08 */
[----:B------:R-:W4:Y:S02]  /*0630*/  LDC R13, c[0x0][0x140] ;  /* 0x00005000ff0d7b82 */ /* 0x000f240000000800 */
[----:B------:R-:W-:-:S02]  /*0640*/  LEA.HI R7, R7, R6, RZ, 0x3 ;  /* 0x0000000607077211 */ /* 0x000fc400078f18ff */
[----:B0-----:R-:W-:Y:S02]  /*0650*/  ISETP.NE.OR P0, PT, R0, RZ, !P0 ;  /* 0x000000ff0000720c */ /* 0x001fe40004705670 */
[--C-:B------:R-:W-:Y:S02]  /*0660*/  SHF.R.S32.HI R0, RZ, 0x3, R7.reuse ;  /* 0x00000003ff007819 */ /* 0x100fe40000011407 */
[----:B------:R-:W-:Y:S02]  /*0670*/  SHF.R.S32.HI R7, RZ, 0x1f, R7 ;  /* 0x0000001fff077819 */ /* 0x000fe40000011407 */
[----:B-1----:R-:W-:Y:S02]  /*0680*/  I2FP.F32.U32 R9, UR8 ;  /* 0x0000000800097c45 */ /* 0x002fe40008201000 */
[----:B------:R-:W-:-:S03]  /*0690*/  LEA.HI R7, R7, R0, RZ, 0x2 ;  /* 0x0000000007077211 */ /* 0x000fc600078f10ff */
[----:B------:R-:W-:Y:S01]  /*06a0*/  FMUL R9, R9, UR4 ;  /* 0x0000000409097c20 */ /* 0x000fe20008400000 */
[----:B------:R-:W-:Y:S01]  /*06b0*/  LOP3.LUT R7, R7, 0xfffffffc, RZ, 0xc0, !PT ;  /* 0xfffffffc07077812 */ /* 0x000fe200078ec0ff */
[----:B------:R-:W-:Y:S01]  /*06c0*/  VOTEU.ALL UP0, P0 ;  /* 0x00000000003f7886 */ /* 0x000fe20000000000 */
[----:B------:R-:W-:Y:S01]  /*06d0*/  ULDC UR4, c[0x0][0x154] ;  /* 0x0000550000047ab9 */ /* 0x000fe20000000800 */
[----:B------:R-:W-:Y:S02]  /*06e0*/  VOTEU.ALL UP1, P0 ;  /* 0x00000000003f7886 */ /* 0x000fe40000020000 */
[----:B------:R-:W0:Y:S01]  /*06f0*/  F2I.U32.TRUNC.NTZ R9, R9 ;  /* 0x0000000900097305 */ /* 0x000e22000020f000 */
[----:B------:R-:W-:Y:S01]  /*0700*/  IMAD.IADD R7, R0, 0x1, -R7 ;  /* 0x0000000100077824 */ /* 0x000fe200078e0a07 */
[----:B------:R-:W1:Y:S01]  /*0710*/  @!UP0 S2UR UR7, SR_CgaCtaId ;  /* 0x00000000000789c3 */ /* 0x000e620000008800 */
[----:B------:R-:W-:Y:S01]  /*0720*/  @!UP0 UMOV UR6, 0x400 ;  /* 0x0000040000068882 */ /* 0x000fe20000000000 */
[----:B----4-:R-:W-:Y:S01]  /*0730*/  ISETP.EQ.U32.AND P2, PT, R13, 0x1, PT ;  /* 0x000000010d00780c */ /* 0x010fe20003f42070 */
[----:B------:R-:W-:Y:S01]  /*0740*/  IMAD R8, R8, 0x4, R7 ;  /* 0x0000000408087824 */ /* 0x000fe200078e0207 */
[----:B---3--:R-:W-:-:S03]  /*0750*/  I2FP.F32.U32 R3, R4 ;  /* 0x0000000400037245 */ /* 0x008fc60000201000 */
[C---:B------:R-:W-:Y:S01]  /*0760*/  IMAD.SHL.U32 R17, R8.reuse, 0x4, RZ ;  /* 0x0000000408117824 */ /* 0x040fe200078e00ff */
[----:B------:R-:W-:Y:S01]  /*0770*/  LEA.HI R0, R8, R8, RZ, 0x1 ;  /* 0x0000000808007211 */ /* 0x000fe200078f08ff */
[----:B------:R-:W-:Y:S01]  /*0780*/  FMUL R12, R3, UR4 ;  /* 0x00000004030c7c20 */ /* 0x000fe20008400000 */
[----:B------:R-:W3:Y:S01]  /*0790*/  LDC R7, c[0x0][0x148] ;  /* 0x00005200ff077b82 */ /* 0x000ee20000000800 */
[----:B------:R-:W-:Y:S01]  /*07a0*/  UMOV UR4, 0x20 ;  /* 0x0000002000047882 */ /* 0x000fe20000000000 */
[----:B------:R-:W-:Y:S01]  /*07b0*/  LOP3.LUT R11, R0, 0xfffffffe, RZ, 0xc0, !PT ;  /* 0xfffffffe000b7812 */ /* 0x000fe200078ec0ff */
[----:B0-----:R-:W-:Y:S01]  /*07c0*/  IMAD.MOV R15, RZ, RZ, -R9 ;  /* 0x000000ffff0f7224 */ /* 0x001fe200078e0a09 */
[----:B------:R-:W-:Y:S01]  /*07d0*/  SHF.R.S32.HI R9, RZ, 0x1f, R2 ;  /* 0x0000001fff097819 */ /* 0x000fe20000011402 */
[----:B------:R-:W0:Y:S01]  /*07e0*/  F2I.U32.TRUNC.NTZ R12, R12 ;  /* 0x0000000c000c7305 */ /* 0x000e22000020f000 */
[----:B------:R-:W-:Y:S01]  /*07f0*/  LOP3.LUT R17, R8, 0xc, R17, 0x78, !PT ;  /* 0x0000000c08117812 */ /* 0x000fe200078e7811 */
[----:B--2---:R-:W-:Y:S01]  /*0800*/  IMAD R3, R10, R15, UR8 ;  /* 0x000000080a037e24 */ /* 0x004fe2000f8e020f */
[----:B------:R-:W-:Y:S01]  /*0810*/  LEA.HI R9, R9, R2, RZ, 0x2 ;  /* 0x0000000209097211 */ /* 0x000fe200078f10ff */
[----:B------:R-:W-:Y:S01]  /*0820*/  IMAD.IADD R0, R8, 0x1, -R11 ;  /* 0x0000000108007824 */ /* 0x000fe200078e0a0b */
[----:B------:R-:W-:-:S04]  /*0830*/  @!UP0 UIADD3 UR4, -UR4, 0x100000, URZ ;  /* 0x0010000004048890 */ /* 0x000fc8000fffe13f */
[----:B------:R-:W-:Y:S02]  /*0840*/  @!UP0 USHF.L.U32 UR5, UR4, 0xb, URZ ;  /* 0x0000000b04058899 */ /* 0x000fe4000800063f */
[----:B------:R-:W-:Y:S01]  /*0850*/  @!UP0 USHF.L.U32 UR4, UR4, 0x1, URZ ;  /* 0x0000000104048899 */ /* 0x000fe2000800063f */
[----:B------:R-:W-:Y:S02]  /*0860*/  LOP3.LUT R9, R9, 0xfffffffc, RZ, 0xc0, !PT ;  /* 0xfffffffc09097812 */ /* 0x000fe400078ec0ff */
[----:B------:R-:W-:Y:S01]  /*0870*/  ISETP.NE.AND P4, PT, R0, R3, PT ;  /* 0x000000030000720c */ /* 0x000fe20003f85270 */
[----:B-1----:R-:W-:Y:S02]  /*0880*/  @!UP0 ULEA UR6, UR7, UR6, 0x18 ;  /* 0x0000000607068291 */ /* 0x002fe4000f8ec03f */
[----:B------:R-:W-:Y:S01]  /*0890*/  IMAD.IADD R0, R2, 0x1, -R9 ;  /* 0x0000000102007824 */ /* 0x000fe200078e0a09 */
[----:B------:R-:W-:Y:S01]  /*08a0*/  VOTEU.ALL UP0, P0 ;  /* 0x00000000003f7886 */ /* 0x000fe20000000000 */
[----:B------:R-:W-:Y:S01]  /*08b0*/  LOP3.LUT P0, RZ, R6, 0x7, RZ, 0xc0, !PT ;  /* 0x0000000706ff7812 */ /* 0x000fe2000780c0ff */
[----:B0-----:R-:W-:-:S02]  /*08c0*/  IMAD.MOV R14, RZ, RZ, -R12 ;  /* 0x000000ffff0e7224 */ /* 0x001fc400078e0a0c */
[C---:B------:R-:W-:Y:S01]  /*08d0*/  ISETP.NE.AND P1, PT, R0.reuse, 0x3, PT ;  /* 0x000000030000780c */ /* 0x040fe20003f25270 */
[----:B------:R-:W-:Y:S01]  /*08e0*/  VIADD R6, R5, 0xffffffff ;  /* 0xffffffff05067836 */ /* 0x000fe20000000000 */
[----:B------:R-:W-:Y:S01]  /*08f0*/  ISETP.LT.U32.AND P0, PT, R17, 0x2, !P0 ;  /* 0x000000021100780c */ /* 0x000fe20004701070 */
[----:B---3--:R-:W-:Y:S01]  /*0900*/  IMAD R9, R7, R14, R4 ;  /* 0x0000000e07097224 */ /* 0x008fe200078e0204 */
[----:B------:R-:W-:Y:S01]  /*0910*/  ISETP.EQ.OR P1, PT, R0, RZ, !P1 ;  /* 0x000000ff0000720c */ /* 0x000fe20004f22670 */
[----:B------:R-:W0:Y:S02]  /*0920*/  FENCE.VIEW.ASYNC.S ;  /* 0x00000000000073c6 */ /* 0x000e240000000000 */
[----:B0-----:R0:W1:Y:S01]  /*0930*/  @!UP0 SYNCS.EXCH.64 URZ, [UR6+0x150], UR4 ;  /* 0x00015004063f85b2 */ /* 0x0010620008000100 */
[----:B------:R-:W-:Y:S02]  /*0940*/  @P4 LEA.HI R2, R17, R17, RZ, 0x1 ;  /* 0x0000001111024211 */ /* 0x000fe400078f08ff */
[----:B------:R-:W-:-:S02]  /*0950*/  ISETP.EQ.AND P1, PT, R5, RZ, P1 ;  /* 0x000000ff0500720c */ /* 0x000fc40000f22270 */
[----:B------:R-:W-:Y:S02]  /*0960*/  @P4 SHF.R.S32.HI R2, RZ, 0x1, R2 ;  /* 0x00000001ff024819 */ /* 0x000fe40000011402 */
[----:B------:R-:W-:Y:S02]  /*0970*/  ISETP.GE.U32.AND P6, PT, R6, 0x2, PT ;  /* 0x000000020600780c */ /* 0x000fe40003fc6070 */
[----:B------:R-:W-:Y:S02]  /*0980*/  @P4 ISETP.NE.AND P5, PT, R2, R9, PT ;  /* 0x000000090200420c */ /* 0x000fe40003fa5270 */
[----:B------:R-:W-:Y:S02]  /*0990*/  SEL R9, RZ, 0x1, !P0 ;  /* 0x00000001ff097807 */ /* 0x000fe40004000000 */
[----:B------:R-:W-:Y:S02]  /*09a0*/  @P4 SEL R16, RZ, 0x1, P5 ;  /* 0x00000001ff104807 */ /* 0x000fe40002800000 */
[----:B------:R-:W-:Y:S01]  /*09b0*/  SEL R18, RZ, 0x1, !P1 ;  /* 0x00000001ff127807 */ /* 0x000fe20004800000 */
[----:B------:R0:W2:Y:S01]  /*09c0*/  @!UP1 SYNCS.EXCH.64 URZ, [UR6+0x158], UR4 ;  /* 0x00015804063f95b2 */ /* 0x0000a20008000100 */
[----:B------:R-:W-:Y:S01]  /*09d0*/  LOP3.LUT R16, R16, R9, RZ, 0xc0, !PT ;  /* 0x0000000910107212 */ /* 0x000fe200078ec0ff */
[----:B------:R-:W-:Y:S01]  /*09e0*/  NOP ;  /* 0x0000000000007918 */ /* 0x000fe20000000000 */
[----:B------:R-:W-:Y:S01]  /*09f0*/  SEL R18, R18, 0x2, P6 ;  /* 0x0000000212127807 */ /* 0x000fe20003000000 */
[----:B------:R-:W-:Y:S06]  /*0a00*/  @!P2 BRA `(.L_x_4) ;  /* 0x000000000008a947 */ /* 0x000fec0003800000 */
[----:B-12---:R-:W-:Y:S01]  /*0a10*/  UCGABAR_ARV ;  /* 0x00000000000079c7 */ /* 0x006fe20008000000 */
[----:B------:R-:W-:Y:S05]  /*0a20*/  BRA `(.L_x_5) ;  /* 0x0000000000047947 */ /* 0x000fea0003800000 */
.L_x_4:
[----:B-12---:R-:W-:Y:S01]  /*0a30*/  NOP ;  /* 0x0000000000007918 */ /* 0x006fe20000000000 */
.L_x_5:
[----:B------:R-:W1:Y:S01]  /*0a40*/  LDC R8, c[0x0][0x65c] ;  /* 0x00019700ff087b82 */ /* 0x000e620000000800 */
[----:B------:R-:W-:Y:S01]  /*0a50*/  IMAD.MOV.U32 R9, RZ, RZ, RZ ;  /* 0x000000ffff097224 */ /* 0x000fe200078e00ff */
[----:B------:R-:W-:Y:S02]  /*0a60*/  LOP3.LUT R2, R2, 0xfffffff7, RZ, 0xc0, !PT ;  /* 0xfffffff702027812 */ /* 0x000fe400078ec0ff */
[----:B-1----:R-:W-:Y:S01]  /*0a70*/  ISETP.NE.AND P1, PT, R8, 0x1, PT ;  /* 0x000000010800780c */ /* 0x002fe20003f25270 */
[----:B------:R-:W-:-:S12]  /*0a80*/  IMAD.U32 R8, RZ, RZ, UR8 ;  /* 0x00000008ff087e24 */ /* 0x000fd8000f8e00ff */
[----:B------:R-:W1:Y:S01]  /*0a90*/  @P1 LDC R11, c[0x0][0x10] ;  /* 0x00000400ff0b1b82 */ /* 0x000e620000000800 */
[----:B------:R-:W-:Y:S01]  /*0aa0*/  @P1 IMAD.MOV.U32 R5, RZ, RZ, RZ ;  /* 0x000000ffff051224 */ /* 0x000fe200078e00ff */
[----:B------:R-:W-:Y:S01]  /*0ab0*/  @P1 LOP3.LUT R2, R2, 0x8, RZ, 0xfc, !PT ;  /* 0x0000000802021812 */ /* 0x000fe200078efcff */
[----:B------:R-:W-:-:S05]  /*0ac0*/  @P1 IMAD.MOV.U32 R15, RZ, RZ, RZ ;  /* 0x000000ffff0f1224 */ /* 0x000fca00078e00ff */
[----:B------:R-:W2:Y:S01]  /*0ad0*/  @!P1 LDC R13, c[0x0][0xc] ;  /* 0x00000300ff0d9b82 */ /* 0x000ea20000000800 */
[----:B-1----:R-:W-:-:S04]  /*0ae0*/  @P1 IMAD.WIDE.U32 R10, R11, UR8, R4 ;  /* 0x000000080b0a1c25 */ /* 0x002fc8000f8e0004 */
[----:B------:R-:W-:Y:S02]  /*0af0*/  @P1 IMAD.MOV.U32 R23, RZ, RZ, R10 ;  /* 0x000000ffff171224 */ /* 0x000fe400078e000a */
[----:B------:R-:W-:Y:S02]  /*0b00*/  @P1 IMAD.IADD R22, R11, 0x1, R15 ;  /* 0x000000010b161824 */ /* 0x000fe400078e020f */
[----:B--2---:R-:W-:-:S04]  /*0b10*/  @!P1 IMAD.WIDE.U32 R8, R4, R13, R8 ;  /* 0x0000000d04089225 */ /* 0x004fc800078e0008 */
[----:B------:R-:W-:Y:S02]  /*0b20*/  @!P1 IMAD.MOV.U32 R23, RZ, RZ, R8 ;  /* 0x000000ffff179224 */ /* 0x000fe400078e0008 */
[----:B------:R-:W-:Y:S01]  /*0b30*/  @!P1 IMAD.MOV.U32 R22, RZ, RZ, R9 ;  /* 0x000000ffff169224 */ /* 0x000fe200078e0009 */
[----:B------:R-:W-:Y:S06]  /*0b40*/  @!P2 BRA `(.L_x_6) ;  /* 0x00000000000ca947 */ /* 0x000fec0003800000 */
[----:B------:R-:W-:Y:S01]  /*0b50*/  UCGABAR_WAIT ;  /* 0x0000000000007dc7 */ /* 0x000fe20008000000 */
[----:B------:R-:W-:Y:S01]  /*0b60*/  CCTL.IVALL ;  /* 0x00000000ff00798f */ /* 0x000fe20002000000 */
[----:B------:R-:W-:Y:S05]  /*0b70*/  BRA `(.L_x_7) ;  /* 0x0000000000047947 */ /* 0x000fea0003800000 */
.L_x_6:
[----:B------:R-:W-:Y:S06]  /*0b80*/  BAR.SYNC.DEFER_BLOCKING 0x0 ;  /* 0x0000000000007b1d */ /* 0x000fec0000010000 */
.L_x_7:
[----:B------:R-:W-:Y:S05]  /*0b90*/  @!P3 BRA `(.L_x_8) ;  /* 0x000000bc008cb947 */ /* 0x000fea0003800000 */
[----:B------:R-:W-:-:S13]  /*0ba0*/  ISETP.GT.U32.AND P0, PT, R6, 0x1, PT ;  /* 0x000000010600780c */ /* 0x000fda0003f04070 */
[----:B0-----:R-:W-:Y:S05]  /*0bb0*/  @P0 EXIT ;  /* 0x000000000000094d */ /* 0x001fea0003800000 */
[----:B------:R-:W-:Y:S01]  /*0bc0*/  IMAD.MOV.U32 R8, RZ, RZ, -0x1 ;  /* 0xffffffffff087424 */ /* 0x000fe200078e00ff */
[----:B------:R-:W-:Y:S01]  /*0bd0*/  ULDC.64 UR4, c[0x0][0x650] ;  /* 0x0001940000047ab9 */ /* 0x000fe20000000a00 */
[----:B------:R-:W-:Y:S01]  /*0be0*/  IMAD.MOV.U32 R6, RZ, RZ, -0x1 ;  /* 0xffffffffff067424 */ /* 0x000fe200078e00ff */
[----:B------:R-:W-:Y:S01]  /*0bf0*/  ISETP.GE.U32.AND P0, PT, R23, UR4, PT ;  /* 0x0000000417007c0c */ /* 0x000fe2000bf06070 */
[----:B------:R-:W-:Y:S01]  /*0c00*/  IMAD.MOV.U32 R19, RZ, RZ, -0x1 ;  /* 0xffffffffff137424 */ /* 0x000fe200078e00ff */
[----:B------:R0:W-:Y:S01]  /*0c10*/  STL [R1], R8 ;  /* 0x0000000801007387 */ /* 0x0001e20000100800 */
[----:B------:R-:W-:Y:S02]  /*0c20*/  PRMT R0, RZ, 0x7610, R0 ;  /* 0x00007610ff007816 */ /* 0x000fe40000000000 */
[----:B------:R-:W-:Y:S01]  /*0c30*/  ISETP.GE.U32.AND.EX P0, PT, R22, UR5, PT, P0 ;  /* 0x0000000516007c0c */ /* 0x000fe2000bf06100 */
[----:B------:R0:W-:-:S12]  /*0c40*/  STL [R1+0x4], R6 ;  /* 0x0000040601007387 */ /* 0x0001d80000100800 */
[----:B0-----:R-:W-:Y:S05]  /*0c50*/  @P0 BRA `(.L_x_9) ;  /* 0x00000004003c0947 */ /* 0x001fea0003800000 */
[----:B------:R-:W0:Y:S01]  /*0c60*/  LDC.64 R20, c[0x0][0x628] ;  /* 0x00018a00ff147b82 */ /* 0x000e220000000a00 */
[----:B------:R-:W-:Y:S02]  /*0c70*/  IMAD.MOV.U32 R8, RZ, RZ, R23 ;  /* 0x000000ffff087224 */ /* 0x000fe400078e0017 */
[----:B------:R-:W-:-:S05]  /*0c80*/  IMAD.MOV.U32 R9, RZ, RZ, R22 ;  /* 0x000000ffff097224 */ /* 0x000fca00078e0016 */
[----:B------:R-:W1:Y:S08]  /*0c90*/  LDC R6, c[0x0][0x630] ;  /* 0x00018c00ff067b82 */ /* 0x000e700000000800 */
[----:B------:R-:W2:Y:S01]  /*0ca0*/  LDC.64 R24, c[0x0][0x620] ;  /* 0x00018800ff187b82 */ /* 0x000ea20000000a00 */
[----:B0-----:R-:W-:-:S04]  /*0cb0*/  ISETP.NE.U32.AND P0, PT, R20, RZ, PT ;  /* 0x000000ff1400720c */ /* 0x001fc80003f05070 */
[----:B------:R-:W-:-:S13]  /*0cc0*/  ISETP.NE.AND.EX P0, PT, R21, RZ, PT, P0 ;  /* 0x000000ff1500720c */ /* 0x000fda0003f05300 */
[----:B-12---:R-:W-:Y:S05]  /*0cd0*/  @!P0 BRA `(.L_x_10) ;  /* 0x0000000000288947 */ /* 0x006fea0003800000 */
[----:B------:R-:W0:Y:S02]  /*0ce0*/  LDC R0, c[0x0][0x634] ;  /* 0x00018d00ff007b82 */ /* 0x000e240000000800 */
[----:B0-----:R-:W-:-:S05]  /*0cf0*/  IADD3 R13, P0, R23, R0, RZ ;  /* 0x00000000170d7210 */ /* 0x001fca0007f1e0ff */
[----:B------:R-:W-:-:S04]  /*0d00*/  IMAD.X R15, RZ, RZ, R22, P0 ;  /* 0x000000ffff0f7224 */ /* 0x000fc800000e0616 */
[----:B------:R-:W-:-:S04]  /*0d10*/  IMAD.WIDE.U32 R8, R15, R20, RZ ;  /* 0x000000140f087225 */ /* 0x000fc800078e00ff */
[----:B------:R-:W-:-:S04]  /*0d20*/  IMAD.WIDE.U32 R10, P0, R13, R21, R8 ;  /* 0x000000150d0a7225 */ /* 0x000fc80007800008 */
[----:B------:R-:W-:-:S04]  /*0d30*/  IMAD.WIDE.U32 R8, R13, R20, RZ ;  /* 0x000000140d087225 */ /* 0x000fc800078e00ff */
[----:B------:R-:W-:Y:S01]  /*0d40*/  IMAD.X R13, RZ, RZ, RZ, P0 ;  /* 0x000000ffff0d7224 */ /* 0x000fe200000e06ff */
[----:B------:R-:W-:Y:S01]  /*0d50*/  IADD3 RZ, P0, R9, R10, RZ ;  /* 0x0000000a09ff7210 */ /* 0x000fe20007f1e0ff */
[----:B------:R-:W-:-:S04]  /*0d60*/  IMAD.MOV.U32 R12, RZ, RZ, R11 ;  /* 0x000000ffff0c7224 */ /* 0x000fc800078e000b */
[----:B------:R-:W-:-:S08]  /*0d70*/  IMAD.WIDE.U32.X R8, R15, R21, R12, P0 ;  /* 0x000000150f087225 */ /* 0x000fd000000e040c */
.L_x_10:
[----:B------:R-:W0:Y:S01]  /*0d80*/  LDC.64 R20, c[0x0][0x640] ;  /* 0x00019000ff147b82 */ /* 0x000e220000000a00 */
[-C--:B------:R-:W-:Y:S01]  /*0d90*/  SHF.R.U64 R27, R8, R6.reuse, R9 ;  /* 0x00000006081b7219 */ /* 0x080fe20000001209 */
[----:B------:R-:W-:Y:S01]  /*0da0*/  IMAD.MOV.U32 R8, RZ, RZ, R23 ;  /* 0x000000ffff087224 */ /* 0x000fe200078e0017 */
[----:B------:R-:W-:Y:S01]  /*0db0*/  SHF.R.U32.HI R0, RZ, R6, R9 ;  /* 0x00000006ff007219 */ /* 0x000fe20000011609 */
[----:B------:R-:W-:Y:S01]  /*0dc0*/  IMAD R28, R7, R14, R4 ;  /* 0x0000000e071c7224 */ /* 0x000fe200078e0204 */
[----:B------:R-:W-:-:S03]  /*0dd0*/  IADD3 R5, P0, RZ, -R27, RZ ;  /* 0x8000001bff057210 */ /* 0x000fc60007f1e0ff */
[----:B------:R-:W1:Y:S02]  /*0de0*/  LDC R10, c[0x0][0x618] ;  /* 0x00018600ff0a7b82 */ /* 0x000e640000000800 */
[----:B------:R-:W-:-:S04]  /*0df0*/  IMAD.X R9, RZ, RZ, ~R0, P0 ;  /* 0x000000ffff097224 */ /* 0x000fc800000e0e00 */
[-C--:B------:R-:W-:Y:S02]  /*0e00*/  IMAD R0, R9, R24.reuse, RZ ;  /* 0x0000001809007224 */ /* 0x080fe400078e02ff */
[----:B------:R-:W2:Y:S01]  /*0e10*/  LDC R11, c[0x0][0x608] ;  /* 0x00018200ff0b7b82 */ /* 0x000ea20000000800 */
[----:B------:R-:W-:Y:S02]  /*0e20*/  IMAD.MOV.U32 R9, RZ, RZ, R22 ;  /* 0x000000ffff097224 */ /* 0x000fe400078e0016 */
[----:B------:R-:W-:-:S05]  /*0e30*/  IMAD.WIDE.U32 R8, R5, R24, R8 ;  /* 0x0000001805087225 */ /* 0x000fca00078e0008 */
[----:B------:R-:W3:Y:S01]  /*0e40*/  LDC R12, c[0x0][0x658] ;  /* 0x00019600ff0c7b82 */ /* 0x000ee20000000800 */
[----:B------:R-:W-:Y:S01]  /*0e50*/  IMAD R5, R5, R25, R0 ;  /* 0x0000001905057224 */ /* 0x000fe200078e0200 */
[----:B0-----:R-:W-:Y:S01]  /*0e60*/  ISETP.NE.U32.AND P0, PT, R20, RZ, PT ;  /* 0x000000ff1400720c */ /* 0x001fe20003f05070 */
[----:B------:R-:W-:Y:S02]  /*0e70*/  IMAD.MOV.U32 R25, RZ, RZ, 0x1 ;  /* 0x00000001ff197424 */ /* 0x000fe400078e00ff */
[----:B------:R-:W-:Y:S01]  /*0e80*/  IMAD.IADD R5, R9, 0x1, R5 ;  /* 0x0000000109057824 */ /* 0x000fe200078e0205 */
[----:B------:R-:W-:Y:S01]  /*0e90*/  ISETP.NE.AND.EX P0, PT, R21, RZ, PT, P0 ;  /* 0x000000ff1500720c */ /* 0x000fe20003f05300 */
[----:B------:R-:W-:Y:S01]  /*0ea0*/  IMAD.MOV.U32 R9, RZ, RZ, -0x1 ;  /* 0xffffffffff097424 */ /* 0x000fe200078e00ff */
[----:B------:R-:W0:Y:S02]  /*0eb0*/  LDC R15, c[0x0][0x600] ;  /* 0x00018000ff0f7b82 */ /* 0x000e240000000800 */
[----:B-1----:R-:W-:-:S02]  /*0ec0*/  SHF.R.U64 R13, R8, R10, R5 ;  /* 0x0000000a080d7219 */ /* 0x002fc40000001205 */
[----:B------:R-:W-:-:S04]  /*0ed0*/  SHF.R.U32.HI R0, RZ, R10, R5 ;  /* 0x0000000aff007219 */ /* 0x000fc80000011605 */
[----:B------:R-:W1:Y:S01]  /*0ee0*/  LDC R19, c[0x0][0x648] ;  /* 0x00019200ff137b82 */ /* 0x000e620000000800 */
[-CC-:B--2---:R-:W-:Y:S02]  /*0ef0*/  SHF.R.U64 R29, R13, R11.reuse, R0.reuse ;  /* 0x0000000b0d1d7219 */ /* 0x184fe40000001200 */
[----:B------:R-:W-:-:S05]  /*0f00*/  SHF.R.U32.HI R5, RZ, R11, R0 ;  /* 0x0000000bff057219 */ /* 0x000fca0000011600 */
[----:B------:R-:W2:Y:S01]  /*0f10*/  LDC R24, c[0x0][0x638] ;  /* 0x00018e00ff187b82 */ /* 0x000ea20000000800 */
[-CC-:B---3--:R-:W-:Y:S02]  /*0f20*/  SHF.R.U64 R14, R29, R12.reuse, R5.reuse ;  /* 0x0000000c1d0e7219 */ /* 0x188fe40000001205 */
[-C--:B------:R-:W-:Y:S02]  /*0f30*/  SHF.L.U32 R0, R9, R12.reuse, RZ ;  /* 0x0000000c09007219 */ /* 0x080fe400000006ff */
[----:B------:R-:W-:Y:S01]  /*0f40*/  SHF.R.U32.HI R5, RZ, R12, R5 ;  /* 0x0000000cff057219 */ /* 0x000fe20000011605 */
[----:B------:R-:W-:Y:S01]  /*0f50*/  IMAD.MOV.U32 R4, RZ, RZ, R14 ;  /* 0x000000ffff047224 */ /* 0x000fe200078e000e */
[----:B------:R-:W-:Y:S01]  /*0f60*/  LOP3.LUT R10, RZ, R0, RZ, 0x33, !PT ;  /* 0x00000000ff0a7212 */ /* 0x000fe200078e33ff */
[----:B------:R-:W3:Y:S01]  /*0f70*/  LDC R26, c[0x0][0x610] ;  /* 0x00018400ff1a7b82 */ /* 0x000ee20000000800 */
[----:B------:R-:W-:Y:S05]  /*0f80*/  @!P0 BRA `(.L_x_11) ;  /* 0x0000000000288947 */ /* 0x000fea0003800000 */
[----:B------:R-:W4:Y:S02]  /*0f90*/  LDC R9, c[0x0][0x64c] ;  /* 0x00019300ff097b82 */ /* 0x000f240000000800 */
[----:B----4-:R-:W-:-:S05]  /*0fa0*/  IADD3 R9, P0, R14, R9, RZ ;  /* 0x000000090e097210 */ /* 0x010fca0007f1e0ff */
        /* <DEDUP_REMOVED lines=8> */
.L_x_11:
[----:B-1----:R-:W-:Y:S01]  /*1030*/  SHF.R.U64 R4, R4, R19, R5 ;  /* 0x0000001304047219 */ /* 0x002fe20000001205 */
[----:B0-----:R-:W-:Y:S01]  /*1040*/  VIADD R6, R15, 0xffffffff ;  /* 0xffffffff0f067836 */ /* 0x001fe20000000000 */
[----:B------:R-:W-:Y:S01]  /*1050*/  SHF.L.U32 R0, R25, R12, RZ ;  /* 0x0000000c19007219 */ /* 0x000fe200000006ff */
[----:B------:R-:W-:Y:S01]  /*1060*/  IMAD.MOV.U32 R19, RZ, RZ, R27 ;  /* 0x000000ffff137224 */ /* 0x000fe200078e001b */
[----:B------:R-:W-:Y:S01]  /*1070*/  LOP3.LUT R5, R29, R10, RZ, 0xc0, !PT ;  /* 0x0000000a1d057212 */ /* 0x000fe200078ec0ff */
[----:B------:R-:W-:Y:S01]  /*1080*/  IMAD.MOV R7, RZ, RZ, -R4 ;  /* 0x000000ffff077224 */ /* 0x000fe200078e0a04 */
[----:B------:R-:W-:Y:S02]  /*1090*/  SEL R3, R3, R28, !P1 ;  /* 0x0000001c03037207 */ /* 0x000fe40004800000 */
[----:B------:R-:W-:Y:S01]  /*10a0*/  LOP3.LUT R6, R13, R6, RZ, 0xc0, !PT ;  /* 0x000000060d067212 */ /* 0x000fe200078ec0ff */
[----:B------:R-:W-:Y:S02]  /*10b0*/  IMAD R4, R0, R4, R5 ;  /* 0x0000000400047224 */ /* 0x000fe400078e0205 */
[----:B--2---:R-:W-:-:S02]  /*10c0*/  IMAD R0, R7, R24, R14 ;  /* 0x0000001807007224 */ /* 0x004fc400078e020e */
[----:B---3--:R-:W-:Y:S02]  /*10d0*/  IMAD R3, R4, R26, R3 ;  /* 0x0000001a04037224 */ /* 0x008fe400078e0203 */
[----:B------:R-:W-:Y:S02]  /*10e0*/  IMAD.MOV.U32 R5, RZ, RZ, 0x1 ;  /* 0x00000001ff057424 */ /* 0x000fe400078e00ff */
[----:B------:R-:W-:-:S03]  /*10f0*/  IMAD R4, R0, R15, R6 ;  /* 0x0000000f00047224 */ /* 0x000fc600078e0206 */
[----:B------:R-:W-:Y:S02]  /*1100*/  PRMT R0, R5, 0x7610, R0 ;  /* 0x0000761005007816 */ /* 0x000fe40000000000 */
[----:B------:R-:W-:Y:S02]  /*1110*/  SEL R5, R4, R3, !P1 ;  /* 0x0000000304057207 */ /* 0x000fe40004800000 */
[----:B------:R-:W-:-:S03]  /*1120*/  SEL R3, R3, R4, !P1 ;  /* 0x0000000403037207 */ /* 0x000fc60004800000 */
[----:B------:R0:W-:Y:S04]  /*1130*/  STL [R1+0x4], R5 ;  /* 0x0000040501007387 */ /* 0x0001e80000100800 */
[----:B------:R0:W-:Y:S02]  /*1140*/  STL [R1], R3 ;  /* 0x0000000301007387 */ /* 0x0001e40000100800 */
.L_x_9:
[----:B------:R-:W-:-:S08]  /*1150*/  NOP ;  /* 0x0000000000007918 */ /* 0x000fd00000000000 */
[----:B------:R-:W1:Y:S02]  /*1160*/  USETMAXREG.TRY_ALLOC.CTAPOOL UP0, 0xe8 ;  /* 0x000000e8000079c8 */ /* 0x000e640008000600 */
[----:B-1----:R-:W-:-:S13]  /*1170*/  PLOP3.LUT P0, PT, PT, PT, UP0, 0x80, 0x0 ;  /* 0x000000000000781c */ /* 0x002fda0003f0f008 */
[----:B------:R-:W-:Y:S05]  /*1180*/  @!P0 BRA `(.L_x_9) ;  /* 0xfffffffc00f08947 */ /* 0x000fea000383ffff */
[----:B------:R-:W-:Y:S01]  /*1190*/  ULDC.64 UR4, c[0x0][0x598] ;  /* 0x0001660000047ab9 */ /* 0x000fe20000000a00 */
[----:B------:R-:W-:Y:S01]  /*11a0*/  ULDC.64 UR36, c[0x0][0x208] ;  /* 0x0000820000247ab9 */ /* 0x000fe20000000a00 */
[----:B------:R-:W-:-:S04]  /*11b0*/  ISETP.NE.U32.AND P0, PT, RZ, UR4, PT ;  /* 0x00000004ff007c0c */ /* 0x000fc8000bf05070 */
[----:B------:R-:W-:-:S13]  /*11c0*/  ISETP.NE.AND.EX P0, PT, RZ, UR5, PT, P0 ;  /* 0x00000005ff007c0c */ /* 0x000fda000bf05300 */
[----:B------:R-:W-:Y:S05]  /*11d0*/  @!P0 BRA `(.L_x_12) ;  /* 0x00000000001c8947 */ /* 0x000fea0003800000 */
[----:B0-----:R-:W0:Y:S02]  /*11e0*/  LDC.64 R4, c[0x0][0x598] ;  /* 0x00016600ff047b82 */ /* 0x001e240000000a00 */
[----:B0-----:R-:W2:Y:S02]  /*11f0*/  LDG.E.64 R4, desc[UR36][R4.64] ;  /* 0x0000002404047981 */ /* 0x001ea4000c1e1b00 */
[----:B--2---:R-:W-:-:S04]  /*1200*/  ISETP.NE.U32.AND P0, PT, R4, RZ, PT ;  /* 0x000000ff0400720c */ /* 0x004fc80003f05070 */
[----:B------:R-:W-:-:S13]  /*1210*/  ISETP.NE.AND.EX P0, PT, R5, RZ, PT, P0 ;  /* 0x000000ff0500720c */ /* 0x000fda0003f05300 */
[----:B------:R-:W-:Y:S05]  /*1220*/  @!P0 BRA `(.L_x_12) ;  /* 0x0000000000088947 */ /* 0x000fea0003800000 */
[----:B------:R0:W5:Y:S01]  /*1230*/  LD.E R185, desc[UR36][R4.64] ;  /* 0x0000002404b97980 */ /* 0x000162000c101900 */
[----:B------:R-:W-:Y:S05]  /*1240*/  BRA `(.L_x_13) ;  /* 0x0000000000247947 */ /* 0x000fea0003800000 */
.L_x_12:
[----:B------:R-:W-:Y:S02]  /*1250*/  ULDC.64 UR4, c[0x0][0x588] ;  /* 0x0001620000047ab9 */ /* 0x000fe40000000a00 */
[----:B------:R-:W-:-:S04]  /*1260*/  ISETP.NE.U32.AND P0, PT, RZ, UR4, PT ;  /* 0x00000004ff007c0c */ /* 0x000fc8000bf05070 */
[----:B------:R-:W-:-:S13]  /*1270*/  ISETP.NE.AND.EX P0, PT, RZ, UR5, PT, P0 ;  /* 0x00000005ff007c0c */ /* 0x000fda000bf05300 */
[----:B------:R-:W-:Y:S05]  /*1280*/  @!P0 BRA `(.L_x_14) ;  /* 0x00000000000c8947 */ /* 0x000fea0003800000 */
[----:B0-----:R-:W0:Y:S02]  /*1290*/  LDC.64 R4, c[0x0][0x588] ;  /* 0x00016200ff047b82 */ /* 0x001e240000000a00 */
[----:B0-----:R1:W5:Y:S01]  /*12a0*/  LDG.E R185, desc[UR36][R4.64] ;  /* 0x0000002404b97981 */ /* 0x001362000c1e1900 */
[----:B------:R-:W-:Y:S05]  /*12b0*/  BRA `(.L_x_13) ;  /* 0x0000000000087947 */ /* 0x000fea0003800000 */
.L_x_14:
[----:B------:R-:W-:Y:S02]  /*12c0*/  ULDC UR4, c[0x0][0x580] ;  /* 0x0001600000047ab9 */ /* 0x000fe40000000800 */
[----:B------:R-:W-:-:S07]  /*12d0*/  IMAD.U32 R185, RZ, RZ, UR4 ;  /* 0x00000004ffb97e24 */ /* 0x000fce000f8e00ff */
.L_x_13:
[----:B------:R-:W-:Y:S02]  /*12e0*/  ULDC.64 UR4, c[0x0][0x5a0] ;  /* 0x0001680000047ab9 */ /* 0x000fe40000000a00 */
[----:B------:R-:W-:-:S04]  /*12f0*/  ISETP.NE.U32.AND P0, PT, RZ, UR4, PT ;  /* 0x00000004ff007c0c */ /* 0x000fc8000bf05070 */
[----:B------:R-:W-:-:S13]  /*1300*/  ISETP.NE.AND.EX P0, PT, RZ, UR5, PT, P0 ;  /* 0x00000005ff007c0c */ /* 0x000fda000bf05300 */
[----:B------:R-:W-:Y:S05]  /*1310*/  @!P0 BRA `(.L_x_15) ;  /* 0x00000000001c8947 */ /* 0x000fea0003800000 */
[----:B01----:R-:W0:Y:S02]  /*1320*/  LDC.64 R4, c[0x0][0x5a0] ;  /* 0x00016800ff047b82 */ /* 0x003e240000000a00 */
[----:B0-----:R-:W2:Y:S02]  /*1330*/  LDG.E.64 R4, desc[UR36][R4.64] ;  /* 0x0000002404047981 */ /* 0x001ea4000c1e1b00 */
[----:B--2---:R-:W-:-:S04]  /*1340*/  ISETP.NE.U32.AND P0, PT, R4, RZ, PT ;  /* 0x000000ff0400720c */ /* 0x004fc80003f05070 */
[----:B------:R-:W-:-:S13]  /*1350*/  ISETP.NE.AND.EX P0, PT, R5, RZ, PT, P0 ;  /* 0x000000ff0500720c */ /* 0x000fda0003f05300 */
[----:B------:R-:W-:Y:S05]  /*1360*/  @!P0 BRA `(.L_x_15) ;  /* 0x0000000000088947 */ /* 0x000fea0003800000 */
[----:B------:R0:W5:Y:S01]  /*1370*/  LD.E R184, desc[UR36][R4.64] ;  /* 0x0000002404b87980 */ /* 0x000162000c101900 */
[----:B------:R-:W-:Y:S05]  /*1380*/  BRA `(.L_x_16) ;  /* 0x0000000000247947 */ /* 0x000fea0003800000 */
.L_x_15:
[----:B------:R-:W-:Y:S02]  /*1390*/  ULDC.64 UR4, c[0x0][0x590] ;  /* 0x0001640000047ab9 */ /* 0x000fe40000000a00 */
[----:B------:R-:W-:-:S04]  /*13a0*/  ISETP.NE.U32.AND P0, PT, RZ, UR4, PT ;  /* 0x00000004ff007c0c */ /* 0x000fc8000bf05070 */
[----:B------:R-:W-:-:S13]  /*13b0*/  ISETP.NE.AND.EX P0, PT, RZ, UR5, PT, P0 ;  /* 0x00000005ff007c0c */ /* 0x000fda000bf05300 */
[----:B------:R-:W-:Y:S05]  /*13c0*/  @!P0 BRA `(.L_x_17) ;  /* 0x00000000000c8947 */ /* 0x000fea0003800000 */
[----:B01----:R-:W0:Y:S02]  /*13d0*/  LDC.64 R4, c[0x0][0x590] ;  /* 0x00016400ff047b82 */ /* 0x003e240000000a00 */
[----:B0-----:R1:W5:Y:S01]  /*13e0*/  LDG.E R184, desc[UR36][R4.64] ;  /* 0x0000002404b87981 */ /* 0x001362000c1e1900 */
[----:B------:R-:W-:Y:S05]  /*13f0*/  BRA `(.L_x_16) ;  /* 0x0000000000087947 */ /* 0x000fea0003800000 */
.L_x_17:
[----:B------:R-:W-:Y:S02]  /*1400*/  ULDC UR4, c[0x0][0x584] ;  /* 0x0001610000047ab9 */ /* 0x000fe40000000800 */
[----:B------:R-:W-:-:S07]  /*1410*/  IMAD.U32 R184, RZ, RZ, UR4 ;  /* 0x00000004ffb87e24 */ /* 0x000fce000f8e00ff */
.L_x_16:
[----:B------:R-:W-:-:S13]  /*1420*/  LOP3.LUT P0, RZ, R0, 0xff, RZ, 0xc0, !PT ;  /* 0x000000ff00ff7812 */ /* 0x000fda000780c0ff */
[----:B------:R-:W-:Y:S05]  /*1430*/  @!P0 EXIT ;  /* 0x000000000000894d */ /* 0x000fea0003800000 */
[----:B------:R-:W-:Y:S01]  /*1440*/  ULDC UR4, c[0x0][0x28c] ;  /* 0x0000a30000047ab9 */ /* 0x000fe20000000800 */
[----:B------:R-:W-:Y:S01]  /*1450*/  LOP3.LUT R200, R18, 0x1, RZ, 0xfc, !PT ;  /* 0x0000000112c87812 */ /* 0x000fe200078efcff */
[----:B------:R-:W-:Y:S01]  /*1460*/  UIADD3 UR4, UR4, 0xf, URZ ;  /* 0x0000000f04047890 */ /* 0x000fe2000fffe03f */
[----:B------:R-:W-:Y:S01]  /*1470*/  UMOV UR38, URZ ;  /* 0x0000003f00267c82 */ /* 0x000fe20008000000 */
[----:B------:R-:W-:Y:S02]  /*1480*/  UMOV UR39, URZ ;  /* 0x0000003f00277c82 */ /* 0x000fe40008000000 */
[----:B------:R-:W-:-:S04]  /*1490*/  USHF.R.S32.HI UR5, URZ, 0x1f, UR4 ;  /* 0x0000001f3f057899 */ /* 0x000fc80008011404 */
[----:B------:R-:W-:-:S04]  /*14a0*/  ULEA.HI UR5, UR5, UR4, URZ, 0x4 ;  /* 0x0000000405057291 */ /* 0x000fc8000f8f203f */
[----:B------:R-:W-:-:S12]  /*14b0*/  USHF.R.S32.HI UR40, URZ, 0x4, UR5 ;  /* 0x000000043f287899 */ /* 0x000fd80008011405 */
.L_x_353:
[----:B------:R-:W2:Y:S01]  /*14c0*/  S2R R0, SR_TID.X ;  /* 0x0000000000007919 */ /* 0x000ea20000002100 */
[----:B---3--:R-:W3:Y:S01]  /*14d0*/  S2UR UR6, SR_CgaCtaId ;  /* 0x00000000000679c3 */ /* 0x008ee20000008800 */
[----:B------:R-:W-:Y:S02]  /*14e0*/  UMOV UR41, 0x400 ;  /* 0x0000040000297882 */ /* 0x000fe40000000000 */
[----:B---3--:R-:W-:Y:S01]  /*14f0*/  ULEA UR41, UR6, UR41, 0x18 ;  /* 0x0000002906297291 */ /* 0x008fe2000f8ec03f */
[----:B--2---:R-:W-:-:S04]  /*1500*/  LOP3.LUT R0, R0, 0x80, RZ, 0xc0, !PT ;  /* 0x0000008000007812 */ /* 0x004fc800078ec0ff */
[----:B------:R-:W-:-:S06]  /*1510*/  SHF.R.U32.HI R0, RZ, 0x7, R0 ;  /* 0x00000007ff007819 */ /* 0x000fcc0000011600 */
[----:B------:R-:W2:Y:S02]  /*1520*/  SHFL.IDX PT, R0, R0, RZ, 0x1f ;  /* 0x00001fff00007589 */ /* 0x000ea400000e0000 */
[----:B--2---:R-:W-:-:S13]  /*1530*/  R2UR UR4, R0 ;  /* 0x00000000000472ca */ /* 0x004fda00000e0000 */
[----:B------:R-:W-:-:S04]  /*1540*/  ULEA.HI UR5, UR4, UR4, URZ, 0x1 ;  /* 0x0000000404057291 */ /* 0x000fc8000f8f083f */
[----:B------:R-:W-:-:S04]  /*1550*/  ULOP3.LUT UR5, UR5, 0x1ffffe, URZ, 0xc0, !UPT ;  /* 0x001ffffe05057892 */ /* 0x000fc8000f8ec03f */
[----:B------:R-:W-:-:S03]  /*1560*/  UIADD3 UR5, UR4, -UR5, URZ ;  /* 0x8000000504057290 */ /* 0x000fc6000fffe03f */
[----:B------:R-:W-:Y:S01]  /*1570*/  ULDC UR4, c[0x0][0x28c] ;  /* 0x0000a30000047ab9 */ /* 0x000fe20000000800 */
[----:B------:R-:W-:Y:S01]  /*1580*/  ULEA UR5, UR5, UR41, 0xb ;  /* 0x0000002905057291 */ /* 0x000fe2000f8e583f */
[----:B------:R-:W-:-:S03]  /*1590*/  ISETP.LT.AND P0, PT, RZ, UR4, PT ;  /* 0x00000004ff007c0c */ /* 0x000fc6000bf01270 */
[----:B------:R-:W-:-:S04]  /*15a0*/  UIADD3 UR5, UR5, 0x200, URZ ;  /* 0x0000020005057890 */ /* 0x000fc8000fffe03f */
[----:B------:R-:W-:-:S04]  /*15b0*/  USHF.R.U32.HI UR5, URZ, 0x4, UR5 ;  /* 0x000000043f057899 */ /* 0x000fc80008011605 */
[----:B------:R-:W-:Y:S02]  /*15c0*/  ULOP3.LUT UR42, UR5, 0x3fff, URZ, 0xc0, !UPT ;  /* 0x00003fff052a7892 */ /* 0x000fe4000f8ec03f */
[----:B----45:R-:W-:Y:S10]  /*15d0*/  @P0 BRA `(.L_x_18) ;  /* 0x0000000000400947 */ /* 0x030ff40003800000 */
[----:B------:R-:W-:Y:S01]  /*15e0*/  MOV R0, 0x0 ;  /* 0x0000000000007802 */ /* 0x000fe20000000f00 */
[----:B------:R-:W-:Y:S01]  /*15f0*/  ULDC.64 UR4, c[0x4][0x68] ;  /* 0x01001a0000047ab9 */ /* 0x000fe20000000a00 */
[----:B------:R-:W-:Y:S01]  /*1600*/  ULDC.64 UR6, c[0x4][0x8] ;  /* 0x0100020000067ab9 */ /* 0x000fe20000000a00 */
[----:B01----:R-:W-:Y:S01]  /*1610*/  IMAD.U32 R4, RZ, RZ, UR4 ;  /* 0x00000004ff047e24 */ /* 0x003fe2000f8e00ff */
[----:B------:R0:W1:Y:S01]  /*1620*/  LDC.64 R14, c[0x4][R0] ;  /* 0x01000000000e7b82 */ /* 0x0000620000000a00 */
[----:B------:R-:W-:Y:S01]  /*1630*/  IMAD.U32 R5, RZ, RZ, UR5 ;  /* 0x00000005ff057e24 */ /* 0x000fe2000f8e00ff */
[----:B------:R-:W-:Y:S01]  /*1640*/  ULDC.64 UR4, c[0x4][0x70] ;  /* 0x01001c0000047ab9 */ /* 0x000fe20000000a00 */
[----:B------:R-:W-:Y:S02]  /*1650*/  IMAD.U32 R10, RZ, RZ, UR6 ;  /* 0x00000006ff0a7e24 */ /* 0x000fe4000f8e00ff */
[----:B------:R-:W-:Y:S02]  /*1660*/  IMAD.U32 R6, RZ, RZ, UR4 ;  /* 0x00000004ff067e24 */ /* 0x000fe4000f8e00ff */
[----:B------:R-:W-:-:S02]  /*1670*/  IMAD.U32 R7, RZ, RZ, UR5 ;  /* 0x00000005ff077e24 */ /* 0x000fc4000f8e00ff */
[----:B------:R-:W-:Y:S02]  /*1680*/  IMAD.U32 R11, RZ, RZ, UR7 ;  /* 0x00000007ff0b7e24 */ /* 0x000fe4000f8e00ff */
[----:B------:R-:W-:Y:S02]  /*1690*/  IMAD.MOV.U32 R8, RZ, RZ, 0x1e1 ;  /* 0x000001e1ff087424 */ /* 0x000fe400078e00ff */
[----:B------:R-:W-:Y:S02]  /*16a0*/  IMAD.MOV.U32 R12, RZ, RZ, 0x1 ;  /* 0x00000001ff0c7424 */ /* 0x000fe400078e00ff */
[----:B0-----:R-:W-:-:S07]  /*16b0*/  IMAD.MOV.U32 R13, RZ, RZ, RZ ;  /* 0x000000ffff0d7224 */ /* 0x001fce00078e00ff */
[----:B------:R-:W-:-:S07]  /*16c0*/  LEPC R20, `(.L_x_18) ;  /* 0x000000001014794e */ /* 0x000fce0000000000 */
[----:B-1---5:R-:W-:Y:S05]  /*16d0*/  CALL.ABS.NOINC R14 ;  /* 0x000000000e007343 */ /* 0x022fea0003c00000 */
.L_x_18:
[----:B------:R-:W-:-:S13]  /*16e0*/  ISETP.NE.AND P0, PT, R200, 0x3, PT ;  /* 0x00000003c800780c */ /* 0x000fda0003f05270 */
[----:B------:R-:W-:Y:S05]  /*16f0*/  @!P0 BRA `(.L_x_19) ;  /* 0x0000000000048947 */ /* 0x000fea0003800000 */
[----:B------:R-:W-:Y:S01]  /*1700*/  BPT.TRAP 0x1 ;  /* 0x000000040000795c */ /* 0x000fe20000300000 */
.L_x_19:
[----:B0-----:R-:W-:Y:S02]  /*1710*/  IMAD.U32 R3, RZ, RZ, UR39 ;  /* 0x00000027ff037e24 */ /* 0x001fe4000f8e00ff */
[----:B------:R-:W-:-:S03]  /*1720*/  IMAD.U32 R0, RZ, RZ, UR38 ;  /* 0x00000026ff007e24 */ /* 0x000fc6000f8e00ff */
[----:B------:R-:W-:Y:S02]  /*1730*/  LEA R3, R3, UR41, 0x3 ;  /* 0x0000002903037c11 */ /* 0x000fe4000f8e18ff */
[----:B------:R-:W-:-:S04]  /*1740*/  SHF.L.U32 R0, R0, 0x1f, RZ ;  /* 0x0000001f00007819 */ /* 0x000fc800000006ff */
[----:B------:R0:W2:Y:S01]  /*1750*/  SYNCS.PHASECHK.TRANS64.TRYWAIT P1, [R3+URZ], R0 ;  /* 0x00000000030075a7 */ /* 0x0000a2000802017f */
[----:B------:R-:W-:Y:S05]  /*1760*/  @!P0 BRA `(.L_x_20) ;  /* 0x0000000000048947 */ /* 0x000fea0003800000 */
[----:B------:R-:W-:Y:S01]  /*1770*/  BPT.TRAP 0x1 ;  /* 0x000000040000795c */ /* 0x000fe20000300000 */
.L_x_20:
[----:B--2---:R-:W-:Y:S05]  /*1780*/  @P1 BRA `(.L_x_21) ;  /* 0x0000000000081947 */ /* 0x004fea0003800000 */
[----:B------:R-:W2:Y:S02]  /*1790*/  SYNCS.PHASECHK.TRANS64.TRYWAIT P1, [R3+URZ], R0 ;  /* 0x00000000030075a7 */ /* 0x000ea4000802017f */
[----:B--2---:R-:W-:Y:S05]  /*17a0*/  @!P1 BRA `(.L_x_22) ;  /* 0x000000d000489947 */ /* 0x004fea0003800000 */
.L_x_21:
[----:B------:R-:W-:-:S04]  /*17b0*/  UISETP.LT.AND UP0, UPT, UR40, 0x1, UPT ;  /* 0x000000012800788c */ /* 0x000fc8000bf01270 */
[----:B------:R-:W-:-:S06]  /*17c0*/  USEL UR4, UR40, 0x1, UP0 ;  /* 0x0000000128047887 */ /* 0x000fcc0008000000 */
[----:B0-2---:R-:W-:Y:S01]  /*17d0*/  IMAD.U32 R0, RZ, RZ, UR4 ;  /* 0x00000004ff007e24 */ /* 0x005fe2000f8e00ff */
[----:B------:R-:W-:Y:S05]  /*17e0*/  WARPSYNC.ALL ;  /* 0x0000000000007948 */ /* 0x000fea0003800000 */
[----:B------:R-:W-:-:S04]  /*17f0*/  IADD3 R0, -R0, UR40, RZ ;  /* 0x0000002800007c10 */ /* 0x000fc8000fffe1ff */
[----:B------:R-:W-:Y:S01]  /*1800*/  ISETP.GE.AND P1, PT, R0, 0x1, PT ;  /* 0x000000010000780c */ /* 0x000fe20003f26270 */
[----:B------:R-:W-:Y:S01]  /*1810*/  UIADD3 UR4, UR41, 0x1e200, URZ ;  /* 0x0001e20029047890 */ /* 0x000fe2000fffe03f */
[----:B------:R-:W-:Y:S01]  /*1820*/  WARPGROUP.ARRIVE ;  /* 0x00000000000079c5 */ /* 0x000fe20000000000 */
[----:B------:R-:W-:Y:S01]  /*1830*/  UMOV UR9, 0xc0000010 ;  /* 0xc000001000097882 */ /* 0x000fe20000000000 */
[----:B------:R-:W-:Y:S01]  /*1840*/  UMOV UR11, 0xc0000010 ;  /* 0xc0000010000b7882 */ /* 0x000fe20000000000 */
[----:B------:R-:W-:Y:S02]  /*1850*/  USHF.R.U32.HI UR5, URZ, 0x4, UR4 ;  /* 0x000000043f057899 */ /* 0x000fe40008011604 */
[----:B------:R-:W-:Y:S02]  /*1860*/  ULOP3.LUT UR4, UR42, 0x10000, URZ, 0xfc, !UPT ;  /* 0x000100002a047892 */ /* 0x000fe4000f8efc3f */
[----:B------:R-:W-:Y:S02]  /*1870*/  ULOP3.LUT UR5, UR5, 0x3fff, URZ, 0xc0, !UPT ;  /* 0x00003fff05057892 */ /* 0x000fe4000f8ec03f */
[----:B------:R-:W-:-:S02]  /*1880*/  UIMAD UR8, UR39, 0x180, UR4 ;  /* 0x00000180270878a4 */ /* 0x000fc4000f8e0204 */
[----:B------:R-:W-:Y:S01]  /*1890*/  ULOP3.LUT UR5, UR5, 0x10000, URZ, 0xfc, !UPT ;  /* 0x0001000005057892 */ /* 0x000fe2000f8efc3f */
[----:B------:R-:W-:Y:S01]  /*18a0*/  UMOV UR13, UR9 ;  /* 0x00000009000d7c82 */ /* 0x000fe20008000000 */
[----:B------:R-:W-:Y:S02]  /*18b0*/  UMOV UR15, 0xc0000010 ;  /* 0xc0000010000f7882 */ /* 0x000fe40000000000 */
[----:B------:R-:W-:Y:S01]  /*18c0*/  UIMAD UR10, UR39, 0x140, UR5 ;  /* 0x00000140270a78a4 */ /* 0x000fe2000f8e0205 */
[----:B------:R-:W-:Y:S01]  /*18d0*/  UMOV UR12, UR8 ;  /* 0x00000008000c7c82 */ /* 0x000fe20008000000 */
[----:B------:R-:W-:Y:S02]  /*18e0*/  UMOV UR16, UR8 ;  /* 0x0000000800107c82 */ /* 0x000fe40008000000 */
[----:B------:R-:W-:Y:S02]  /*18f0*/  UIADD3 UR14, UR10, 0x40, URZ ;  /* 0x000000400a0e7890 */ /* 0x000fe4000fffe03f */
[----:B------:R-:W-:Y:S01]  /*1900*/  UIADD3 UR18, UR10, 0x80, URZ ;  /* 0x000000800a127890 */ /* 0x000fe2000fffe03f */
[----:B------:R-:W-:-:S02]  /*1910*/  UMOV UR17, UR9 ;  /* 0x0000000900117c82 */ /* 0x000fc40008000000 */
[----:B------:R-:W-:Y:S01]  /*1920*/  HGMMA.64x32x16.F32.BF16 R168, gdesc[UR8], RZ, !UPT, gsb0 ;  /* 0x0060000008a879f0 */ /* 0x000fe2000c0018ff */
[----:B------:R-:W-:Y:S01]  /*1930*/  UMOV UR19, 0xc0000010 ;  /* 0xc000001000137882 */ /* 0x000fe20000000000 */
[----:B------:R-:W-:Y:S01]  /*1940*/  UIADD3 UR22, UR10, 0xc0, URZ ;  /* 0x000000c00a167890 */ /* 0x000fe2000fffe03f */
[----:B------:R-:W-:Y:S01]  /*1950*/  UMOV UR20, UR8 ;  /* 0x0000000800147c82 */ /* 0x000fe20008000000 */
[----:B------:R-:W-:Y:S01]  /*1960*/  UMOV UR21, UR9 ;  /* 0x0000000900157c82 */ /* 0x000fe20008000000 */
[----:B------:R-:W-:Y:S01]  /*1970*/  UMOV UR23, 0xc0000010 ;  /* 0xc000001000177882 */ /* 0x000fe20000000000 */
[----:B------:R-:W-:Y:S01]  /*1980*/  UIADD3 UR26, UR10, 0x100, URZ ;  /* 0x000001000a1a7890 */ /* 0x000fe2000fffe03f */
[----:B------:R-:W-:Y:S01]  /*1990*/  UMOV UR24, UR8 ;  /* 0x0000000800187c82 */ /* 0x000fe20008000000 */
[----:B------:R-:W-:Y:S01]  /*19a0*/  UMOV UR25, UR9 ;  /* 0x0000000900197c82 */ /* 0x000fe20008000000 */
[----:B------:R-:W-:Y:S01]  /*19b0*/  UMOV UR27, 0xc0000010 ;  /* 0xc0000010001b7882 */ /* 0x000fe20000000000 */
[----:B------:R-:W-:Y:S01]  /*19c0*/  UIADD3 UR6, UR8, 0x100, URZ ;  /* 0x0000010008067890 */ /* 0x000fe2000fffe03f */
[----:B------:R-:W-:-:S02]  /*19d0*/  WARPGROUP.DEPBAR.LE gsb0, 0x0 ;  /* 0x00008000000079c5 */ /* 0x000fc40000010000 */
[----:B------:R-:W-:-:S06]  /*19e0*/  WARPGROUP.ARRIVE ;  /* 0x00000000000079c5 */ /* 0x000fcc0000000000 */
[----:B------:R-:W-:Y:S03]  /*19f0*/  HGMMA.64x32x16.F32.BF16 R136, gdesc[UR12], RZ, !UPT, gsb0 ;  /* 0x006000000c8879f0 */ /* 0x000fe6000c0018ff */
[----:B------:R-:W-:Y:S02]  /*1a00*/  WARPGROUP.DEPBAR.LE gsb0, 0x0 ;  /* 0x00008000000079c5 */ /* 0x000fe40000010000 */
[----:B------:R-:W-:-:S06]  /*1a10*/  WARPGROUP.ARRIVE ;  /* 0x00000000000079c5 */ /* 0x000fcc0000000000 */
[----:B------:R-:W-:Y:S03]  /*1a20*/  HGMMA.64x32x16.F32.BF16 R104, gdesc[UR16], RZ, !UPT, gsb0 ;  /* 0x00600000106879f0 */ /* 0x000fe6000c0018ff */
[----:B------:R-:W-:Y:S02]  /*1a30*/  WARPGROUP.DEPBAR.LE gsb0, 0x0 ;  /* 0x00008000000079c5 */ /* 0x000fe40000010000 */
[----:B------:R-:W-:-:S06]  /*1a40*/  WARPGROUP.ARRIVE ;  /* 0x00000000000079c5 */ /* 0x000fcc0000000000 */
[----:B------:R-:W-:Y:S03]  /*1a50*/  HGMMA.64x32x16.F32.BF16 R72, gdesc[UR20], RZ, !UPT, gsb0 ;  /* 0x00600000144879f0 */ /* 0x000fe6000c0018ff */
[----:B------:R-:W-:Y:S02]  /*1a60*/  WARPGROUP.DEPBAR.LE gsb0, 0x0 ;  /* 0x00008000000079c5 */ /* 0x000fe40000010000 */
[----:B------:R-:W-:-:S06]  /*1a70*/  WARPGROUP.ARRIVE ;  /* 0x00000000000079c5 */ /* 0x000fcc0000000000 */
[----:B------:R-:W-:Y:S01]  /*1a80*/  HGMMA.64x32x16.F32.BF16 R40, gdesc[UR24], RZ, !UPT, gsb0 ;  /* 0x00600000182879f0 */ /* 0x000fe2000c0018ff */
[----:B------:R-:W-:Y:S01]  /*1a90*/  UMOV UR24, UR6 ;  /* 0x0000000600187c82 */ /* 0x000fe20008000000 */
[----:B------:R-:W-:Y:S01]  /*1aa0*/  UMOV UR25, 0xc0000010 ;  /* 0xc000001000197882 */ /* 0x000fe20000000000 */
[----:B------:R-:W-:Y:S01]  /*1ab0*/  UMOV UR20, UR24 ;  /* 0x0000001800147c82 */ /* 0x000fe20008000000 */
[----:B------:R-:W-:Y:S01]  /*1ac0*/  UMOV UR21, UR25 ;  /* 0x0000001900157c82 */ /* 0x000fe20008000000 */
[----:B------:R-:W-:Y:S01]  /*1ad0*/  UMOV UR16, UR24 ;  /* 0x0000001800107c82 */ /* 0x000fe20008000000 */
[----:B------:R-:W-:Y:S01]  /*1ae0*/  UMOV UR17, UR25 ;  /* 0x0000001900117c82 */ /* 0x000fe20008000000 */
[----:B------:R-:W-:Y:S01]  /*1af0*/  UMOV UR12, UR24 ;  /* 0x00000018000c7c82 */ /* 0x000fe20008000000 */
[----:B------:R-:W-:Y:S01]  /*1b00*/  UMOV UR13, UR25 ;  /* 0x00000019000d7c82 */ /* 0x000fe20008000000 */
[----:B------:R-:W-:Y:S01]  /*1b10*/  UMOV UR8, UR24 ;  /* 0x0000001800087c82 */ /* 0x000fe20008000000 */
[----:B------:R-:W-:Y:S01]  /*1b20*/  UMOV UR9, UR25 ;  /* 0x0000001900097c82 */ /* 0x000fe20008000000 */
        /* <DEDUP_REMOVED lines=16> */
[----:B------:R-:W-:Y:S05]  /*1c30*/  @!P1 BRA `(.L_x_23) ;  /* 0x0000000400909947 */ /* 0x000fea0003800000 */
[----:B------:R-:W-:Y:S01]  /*1c40*/  UIADD3 UR6, UR39, 0x1, URZ ;  /* 0x0000000127067890 */ /* 0x000fe2000fffe03f */
[----:B------:R-:W-:Y:S02]  /*1c50*/  IMAD.MOV.U32 R3, RZ, RZ, R0 ;  /* 0x000000ffff037224 */ /* 0x000fe400078e0000 */
[----:B-1----:R-:W-:Y:S01]  /*1c60*/  IMAD.U32 R4, RZ, RZ, UR39 ;  /* 0x00000027ff047e24 */ /* 0x002fe2000f8e00ff */
[----:B------:R-:W-:-:S04]  /*1c70*/  UISETP.NE.AND UP0, UPT, UR6, 0x14, UPT ;  /* 0x000000140600788c */ /* 0x000fc8000bf05270 */
[----:B------:R-:W-:Y:S02]  /*1c80*/  USEL UR7, URZ, 0x1, UP0 ;  /* 0x000000013f077887 */ /* 0x000fe40008000000 */
[----:B------:R-:W-:Y:S02]  /*1c90*/  USEL UR6, UR6, URZ, UP0 ;  /* 0x0000003f06067287 */ /* 0x000fe40008000000 */
[----:B------:R-:W-:-:S06]  /*1ca0*/  ULOP3.LUT UR7, UR38, UR7, URZ, 0x3c, !UPT ;  /* 0x0000000726077292 */ /* 0x000fcc000f8e3c3f */
[----:B------:R-:W-:-:S07]  /*1cb0*/  IMAD.U32 R7, RZ, RZ, UR7 ;  /* 0x00000007ff077e24 */ /* 0x000fce000f8e00ff */
.L_x_30:
[----:B------:R-:W-:Y:S05]  /*1cc0*/  @!P0 BRA `(.L_x_24) ;  /* 0x0000000000048947 */ /* 0x000fea0003800000 */
[----:B------:R-:W-:Y:S01]  /*1cd0*/  BPT.TRAP 0x1 ;  /* 0x000000040000795c */ /* 0x000fe20000300000 */
.L_x_24:
[----:B------:R-:W-:Y:S01]  /*1ce0*/  ULEA UR7, UR6, UR41, 0x3 ;  /* 0x0000002906077291 */ /* 0x000fe2000f8e183f */
[----:B------:R-:W-:-:S08]  /*1cf0*/  SHF.L.U32 R5, R7, 0x1f, RZ ;  /* 0x0000001f07057819 */ /* 0x000fd000000006ff */
[----:B------:R0:W1:Y:S01]  /*1d00*/  SYNCS.PHASECHK.TRANS64.TRYWAIT P1, [UR7], R5 ;  /* 0x00000005ff0075a7 */ /* 0x0000620008020147 */
[----:B------:R-:W-:Y:S05]  /*1d10*/  @!P0 BRA `(.L_x_25) ;  /* 0x0000000000048947 */ /* 0x000fea0003800000 */
[----:B------:R-:W-:Y:S01]  /*1d20*/  BPT.TRAP 0x1 ;  /* 0x000000040000795c */ /* 0x000fe20000300000 */
.L_x_25:
[----:B-1----:R-:W-:Y:S05]  /*1d30*/  @P1 BRA `(.L_x_26) ;  /* 0x0000000000081947 */ /* 0x002fea0003800000 */
[----:B------:R-:W1:Y:S02]  /*1d40*/  SYNCS.PHASECHK.TRANS64.TRYWAIT P1, [UR7], R5 ;  /* 0x00000005ff0075a7 */ /* 0x000e640008020147 */
[----:B-1----:R-:W-:Y:S05]  /*1d50*/  @!P1 BRA `(.L_x_27) ;  /* 0x000000c800f09947 */ /* 0x002fea0003800000 */
.L_x_26:
[----:B------:R-:W-:Y:S01]  /*1d60*/  UIMAD UR8, UR6, 0x180, UR4 ;  /* 0x00000180060878a4 */ /* 0x000fe2000f8e0204 */
[----:B------:R-:W-:Y:S01]  /*1d70*/  WARPGROUP.ARRIVE ;  /* 0x00000000000079c5 */ /* 0x000fe20000000000 */
[----:B------:R-:W-:Y:S01]  /*1d80*/  UIMAD UR10, UR6, 0x140, UR5 ;  /* 0x00000140060a78a4 */ /* 0x000fe2000f8e0205 */
[----:B------:R-:W-:Y:S01]  /*1d90*/  UMOV UR9, 0xc0000010 ;  /* 0xc000001000097882 */ /* 0x000fe20000000000 */
[----:B------:R-:W-:Y:S02]  /*1da0*/  UMOV UR11, 0xc0000010 ;  /* 0xc0000010000b7882 */ /* 0x000fe40000000000 */
[----:B------:R-:W-:Y:S01]  /*1db0*/  UIADD3 UR14, UR10, 0x40, URZ ;  /* 0x000000400a0e7890 */ /* 0x000fe2000fffe03f */
[----:B------:R-:W-:Y:S01]  /*1dc0*/  UMOV UR12, UR8 ;  /* 0x00000008000c7c82 */ /* 0x000fe20008000000 */
[----:B------:R-:W-:Y:S01]  /*1dd0*/  UMOV UR13, UR9 ;  /* 0x00000009000d7c82 */ /* 0x000fe20008000000 */
[----:B------:R-:W-:Y:S02]  /*1de0*/  UMOV UR15, 0xc0000010 ;  /* 0xc0000010000f7882 */ /* 0x000fe40000000000 */
[----:B------:R-:W-:Y:S01]  /*1df0*/  HGMMA.64x32x16.F32.BF16 R168, gdesc[UR8], R168, gsb0 ;  /* 0x0060000008a879f0 */ /* 0x000fe200080018a8 */
        /* <DEDUP_REMOVED lines=15> */
[----:B------:R-:W-:Y:S03]  /*1ef0*/  HGMMA.64x32x16.F32.BF16 R136, gdesc[UR12], R136, gsb0 ;  /* 0x006000000c8879f0 */ /* 0x000fe60008001888 */
[----:B------:R-:W-:Y:S02]  /*1f00*/  WARPGROUP.DEPBAR.LE gsb0, 0x0 ;  /* 0x00008000000079c5 */ /* 0x000fe40000010000 */
[----:B------:R-:W-:-:S06]  /*1f10*/  WARPGROUP.ARRIVE ;  /* 0x00000000000079c5 */ /* 0x000fcc0000000000 */
[----:B------:R-:W-:Y:S03]  /*1f20*/  HGMMA.64x32x16.F32.BF16 R104, gdesc[UR16], R104, gsb0 ;  /* 0x00600000106879f0 */ /* 0x000fe60008001868 */
[----:B------:R-:W-:Y:S02]  /*1f30*/  WARPGROUP.DEPBAR.LE gsb0, 0x0 ;  /* 0x00008000000079c5 */ /* 0x000fe40000010000 */
[----:B------:R-:W-:-:S06]  /*1f40*/  WARPGROUP.ARRIVE ;  /* 0x00000000000079c5 */ /* 0x000fcc0000000000 */
[----:B------:R-:W-:Y:S03]  /*1f50*/  HGMMA.64x32x16.F32.BF16 R72, gdesc[UR20], R72, gsb0 ;  /* 0x00600000144879f0 */ /* 0x000fe60008001848 */
[----:B------:R-:W-:Y:S02]  /*1f60*/  WARPGROUP.DEPBAR.LE gsb0, 0x0 ;  /* 0x00008000000079c5 */ /* 0x000fe40000010000 */
[----:B------:R-:W-:-:S06]  /*1f70*/  WARPGROUP.ARRIVE ;  /* 0x00000000000079c5 */ /* 0x000fcc0000000000 */
[----:B------:R-:W-:Y:S01]  /*1f80*/  HGMMA.64x32x16.F32.BF16 R40, gdesc[UR24], R40, gsb0 ;  /* 0x00600000182879f0 */ /* 0x000fe20008001828 */
        /* <DEDUP_REMOVED lines=26> */
[----:B------:R-:W-:Y:S05]  /*2130*/  @!P0 BRA `(.L_x_28) ;  /* 0x0000000000048947 */ /* 0x000fea0003800000 */
[----:B------:R-:W-:Y:S01]  /*2140*/  BPT.TRAP 0x1 ;  /* 0x000000040000795c */ /* 0x000fe20000300000 */
.L_x_28:
[----:B------:R-:W-:-:S13]  /*2150*/  ISETP.NE.AND P1, PT, R16, RZ, PT ;  /* 0x000000ff1000720c */ /* 0x000fda0003f25270 */
[----:B01----:R-:W-:-:S05]  /*2160*/  @P1 LEA R5, R4, UR41, 0x3 ;  /* 0x0000002904051c11 */ /* 0x003fca000f8e18ff */
[----:B------:R-:W-:-:S05]  /*2170*/  @P1 VIADD R6, R5, 0xa0 ;  /* 0x000000a005061836 */ /* 0x000fca0000000000 */
[----:B------:R-:W-:-:S04]  /*2180*/  @P1 PRMT R6, R17, 0x654, R6 ;  /* 0x0000065411061816 */ /* 0x000fc80000000006 */
[----:B------:R0:W-:Y:S01]  /*2190*/  @P1 SYNCS.ARRIVE.TRANS64.RED.A1T0 RZ, [R6+URZ], RZ ;  /* 0x000000ff06ff19a7 */ /* 0x0001e2000810043f */
[----:B------:R-:W-:-:S13]  /*21a0*/  ISETP.GT.U32.AND P1, PT, R18, 0x1, PT ;  /* 0x000000011200780c */ /* 0x000fda0003f24070 */
[----:B0-----:R-:W-:Y:S05]  /*21b0*/  @P1 BRA `(.L_x_29) ;  /* 0x0000000000041947 */ /* 0x001fea0003800000 */
[----:B------:R-:W-:Y:S01]  /*21c0*/  BPT.TRAP 0x1 ;  /* 0x000000040000795c */ /* 0x000fe20000300000 */
.L_x_29:
[----:B------:R-:W-:Y:S01]  /*21d0*/  UIADD3 UR6, UR6, 0x1, URZ ;  /* 0x0000000106067890 */ /* 0x000fe2000fffe03f */
[C---:B------:R-:W-:Y:S01]  /*21e0*/  ISETP.GT.AND P2, PT, R3.reuse, 0x1, PT ;  /* 0x000000010300780c */ /* 0x040fe20003f44270 */
[----:B------:R-:W-:Y:S02]  /*21f0*/  VIADD R4, R4, 0x1 ;  /* 0x0000000104047836 */ /* 0x000fe40000000000 */
[----:B------:R-:W-:Y:S01]  /*2200*/  UISETP.NE.AND UP0, UPT, UR6, 0x14, UPT ;  /* 0x000000140600788c */ /* 0x000fe2000bf05270 */
[----:B------:R-:W-:Y:S02]  /*2210*/  VIADD R3, R3, 0xffffffff ;  /* 0xffffffff03037836 */ /* 0x000fe40000000000 */
[C---:B------:R-:W-:Y:S01]  /*2220*/  ISETP.NE.AND P1, PT, R4.reuse, 0x14, PT ;  /* 0x000000140400780c */ /* 0x040fe20003f25270 */
[----:B------:R-:W-:Y:S02]  /*2230*/  USEL UR7, URZ, 0x1, UP0 ;  /* 0x000000013f077887 */ /* 0x000fe40008000000 */
[----:B------:R-:W-:Y:S01]  /*2240*/  USEL UR6, UR6, URZ, UP0 ;  /* 0x0000003f06067287 */ /* 0x000fe20008000000 */
[----:B------:R-:W-:-:S03]  /*2250*/  SEL R4, R4, RZ, P1 ;  /* 0x000000ff04047207 */ /* 0x000fc60000800000 */
[----:B------:R-:W-:Y:S01]  /*2260*/  LOP3.LUT R7, R7, UR7, RZ, 0x3c, !PT ;  /* 0x0000000707077c12 */ /* 0x000fe2000f8e3cff */
[----:B------:R-:W-:Y:S07]  /*2270*/  @P2 BRA `(.L_x_30) ;  /* 0xfffffff800902947 */ /* 0x000fee000383ffff */
.L_x_23:
[----:B------:R-:W0:Y:S02]  /*2280*/  LDC R3, c[0x0][0x28c] ;  /* 0x0000a300ff037b82 */ /* 0x000e240000000800 */
[----:B0-----:R-:W-:-:S13]  /*2290*/  ISETP.GE.AND P1, PT, R3, 0x1, PT ;  /* 0x000000010300780c */ /* 0x001fda0003f26270 */
[----:B------:R-:W-:Y:S05]  /*22a0*/  @!P1 BRA `(.L_x_31) ;  /* 0x0000000000389947 */ /* 0x000fea0003800000 */
[----:B------:R-:W-:Y:S05]  /*22b0*/  @!P0 BRA `(.L_x_32) ;  /* 0x0000000000048947 */ /* 0x000fea0003800000 */
[----:B------:R-:W-:Y:S01]  /*22c0*/  BPT.TRAP 0x1 ;  /* 0x000000040000795c */ /* 0x000fe20000300000 */
.L_x_32:
[----:B------:R-:W-:-:S13]  /*22d0*/  ISETP.NE.AND P0, PT, R16, RZ, PT ;  /* 0x000000ff1000720c */ /* 0x000fda0003f05270 */
[----:B------:R-:W-:-:S04]  /*22e0*/  @P0 VIADD R0, R0, UR39 ;  /* 0x0000002700000c36 */ /* 0x000fc80008000000 */
[----:B-1----:R-:W-:-:S05]  /*22f0*/  @P0 IMAD.WIDE.U32 R4, R0, -0x33333333, RZ ;  /* 0xcccccccd00040825 */ /* 0x002fca00078e00ff */
[----:B------:R-:W-:-:S05]  /*2300*/  @P0 SHF.R.U32.HI R5, RZ, 0x4, R5 ;  /* 0x00000004ff050819 */ /* 0x000fca0000011605 */
[----:B------:R-:W-:-:S05]  /*2310*/  @P0 IMAD R0, R5, -0x14, R0 ;  /* 0xffffffec05000824 */ /* 0x000fca00078e0200 */
[----:B------:R-:W-:-:S05]  /*2320*/  @P0 LEA R0, R0, UR41, 0x3 ;  /* 0x0000002900000c11 */ /* 0x000fca000f8e18ff */
[----:B------:R-:W-:-:S05]  /*2330*/  @P0 VIADD R0, R0, 0xa0 ;  /* 0x000000a000000836 */ /* 0x000fca0000000000 */
[----:B------:R-:W-:-:S04]  /*2340*/  @P0 PRMT R0, R17, 0x654, R0 ;  /* 0x0000065411000816 */ /* 0x000fc80000000000 */
[----:B------:R0:W-:Y:S01]  /*2350*/  @P0 SYNCS.ARRIVE.TRANS64.RED.A1T0 RZ, [R0+URZ], RZ ;  /* 0x000000ff00ff09a7 */ /* 0x0001e2000810043f */
[----:B------:R-:W-:-:S13]  /*2360*/  ISETP.GT.U32.AND P0, PT, R18, 0x1, PT ;  /* 0x000000011200780c */ /* 0x000fda0003f04070 */
[----:B0-----:R-:W-:Y:S05]  /*2370*/  @P0 BRA `(.L_x_31) ;  /* 0x0000000000040947 */ /* 0x001fea0003800000 */
[----:B------:R-:W-:Y:S01]  /*2380*/  BPT.TRAP 0x1 ;  /* 0x000000040000795c */ /* 0x000fe20000300000 */
.L_x_31:
[----:B------:R-:W2:Y:S01]  /*2390*/  LDL.LU R7, [R1+0x4] ;  /* 0x0000040001077983 */ /* 0x000ea20000300800 */
[----:B------:R-:W0:Y:S01]  /*23a0*/  LDC R8, c[0x0][0x288] ;  /* 0x0000a200ff087b82 */ /* 0x000e220000000800 */
[----:B------:R-:W3:Y:S01]  /*23b0*/  S2R R9, SR_TID.X ;  /* 0x0000000000097919 */ /* 0x000ee20000002100 */
[----:B------:R-:W-:Y:S01]  /*23c0*/  UIADD3 UR39, UR40, UR39, URZ ;  /* 0x0000002728277290 */ /* 0x000fe2000fffe03f */
[----:B------:R-:W-:Y:S01]  /*23d0*/  ULDC UR7, c[0x0][0x284] ;  /* 0x0000a10000077ab9 */ /* 0x000fe20000000800 */
[----:B------:R-:W4:Y:S02]  /*23e0*/  LDL.LU R10, [R1] ;  /* 0x00000000010a7983 */ /* 0x000f240000300800 */
[----:B------:R-:W-:Y:S01]  /*23f0*/  UISETP.GT.U32.AND UP0, UPT, UR39, 0x13, UPT ;  /* 0x000000132700788c */ /* 0x000fe2000bf04070 */
[----:B------:R-:W-:Y:S01]  /*2400*/  SHF.R.S32.HI R13, RZ, 0x1f, R19 ;  /* 0x0000001fff0d7819 */ /* 0x000fe20000011413 */
[----:B------:R-:W-:Y:S01]  /*2410*/  UISETP.GE.U32.AND UP1, UPT, UR40, 0x14, UPT ;  /* 0x000000142800788c */ /* 0x000fe2000bf26070 */
[----:B------:R-:W-:Y:S01]  /*2420*/  IMAD.MOV.U32 R199, RZ, RZ, RZ ;  /* 0x000000ffffc77224 */ /* 0x000fe200078e00ff */
[----:B------:R-:W-:Y:S01]  /*2430*/  UISETP.LT.U32.AND UP0, UPT, UR40, 0x14, UP0 ;  /* 0x000000142800788c */ /* 0x000fe20008701070 */
[----:B------:R-:W-:Y:S01]  /*2440*/  ULDC.64 UR8, c[0x0][0x5d0] ;  /* 0x0001740000087ab9 */ /* 0x000fe20000000a00 */
[----:B------:R-:W-:-:S02]  /*2450*/  UIMAD.WIDE.U32 UR4, UR39, -0x33333333, URZ ;  /* 0xcccccccd270478a5 */ /* 0x000fc4000f8e003f */
[----:B------:R-:W-:Y:S02]  /*2460*/  USEL UR6, URZ, 0x1, !UP0 ;  /* 0x000000013f067887 */ /* 0x000fe4000c000000 */
[----:B------:R-:W-:Y:S02]  /*2470*/  USHF.R.U32.HI UR4, URZ, 0x4, UR5 ;  /* 0x000000043f047899 */ /* 0x000fe40008011605 */
[----:B------:R-:W-:Y:S02]  /*2480*/  ULOP3.LUT UR38, UR38, UR6, URZ, 0x3c, !UPT ;  /* 0x0000000626267292 */ /* 0x000fe4000f8e3c3f */
[----:B------:R-:W-:Y:S02]  /*2490*/  UIMAD UR39, UR4, -0x14, UR39 ;  /* 0xffffffec042778a4 */ /* 0x000fe4000f8e0227 */
[----:B------:R-:W-:Y:S01]  /*24a0*/  @UP1 ULOP3.LUT UR38, UR38, 0x1, UR4, 0x78, !UPT ;  /* 0x0000000126261892 */ /* 0x000fe2000f8e7804 */
[--C-:B---3--:R-:W-:Y:S01]  /*24b0*/  SHF.R.U32.HI R0, RZ, 0x2, R9.reuse ;  /* 0x00000002ff007819 */ /* 0x108fe20000011609 */
[----:B------:R-:W-:Y:S01]  /*24c0*/  IMAD.SHL.U32 R186, R9, 0x2, RZ ;  /* 0x0000000209ba7824 */ /* 0x000fe200078e00ff */
[----:B-1----:R-:W-:-:S02]  /*24d0*/  SHF.R.U32.HI R5, RZ, 0x7, R9 ;  /* 0x00000007ff057819 */ /* 0x002fc40000011609 */
[----:B------:R-:W-:Y:S02]  /*24e0*/  LOP3.LUT R4, R9, 0x60, RZ, 0xc0, !PT ;  /* 0x0000006009047812 */ /* 0x000fe400078ec0ff */
[----:B------:R-:W-:Y:S02]  /*24f0*/  LOP3.LUT R3, R0, 0x7, RZ, 0xc0, !PT ;  /* 0x0000000700037812 */ /* 0x000fe400078ec0ff */
[----:B------:R-:W-:Y:S02]  /*2500*/  LOP3.LUT R0, R5, 0x1, RZ, 0xc0, !PT ;  /* 0x0000000105007812 */ /* 0x000fe400078ec0ff */
[----:B------:R-:W-:-:S03]  /*2510*/  SHF.R.U32.HI R4, RZ, 0x1, R4 ;  /* 0x00000001ff047819 */ /* 0x000fc60000011604 */
[----:B------:R-:W-:Y:S01]  /*2520*/  IMAD.SHL.U32 R6, R0, 0x40, RZ ;  /* 0x0000004000067824 */ /* 0x000fe200078e00ff */
[----:B------:R-:W-:-:S04]  /*2530*/  IADD3 R5, RZ, -R4, -R3 ;  /* 0x80000004ff057210 */ /* 0x000fc80007ffe803 */
[----:B------:R-:W-:Y:S01]  /*2540*/  LOP3.LUT R3, R6, 0x40, R3, 0xe2, !PT ;  /* 0x0000004006037812 */ /* 0x000fe200078ee203 */
[----:B------:R-:W-:Y:S01]  /*2550*/  IMAD R6, R0, -0x40, R5 ;  /* 0xffffffc000067824 */ /* 0x000fe200078e0205 */
[----:B------:R-:W-:Y:S02]  /*2560*/  LOP3.LUT R0, R9, 0x3, RZ, 0xc0, !PT ;  /* 0x0000000309007812 */ /* 0x000fe400078ec0ff */
[----:B------:R-:W-:Y:S01]  /*2570*/  LOP3.LUT R198, R3, R4, RZ, 0xfc, !PT ;  /* 0x0000000403c67212 */ /* 0x000fe200078efcff */
[----:B------:R-:W-:Y:S02]  /*2580*/  IMAD R4, R13, UR8, RZ ;  /* 0x000000080d047c24 */ /* 0x000fe4000f8e02ff */
[----:B0-----:R-:W-:Y:S02]  /*2590*/  IMAD R0, R0, -0x2, R8 ;  /* 0xfffffffe00007824 */ /* 0x001fe400078e0208 */
[----:B------:R-:W-:Y:S02]  /*25a0*/  IMAD R11, R19, UR9, R4 ;  /* 0x00000009130b7c24 */ /* 0x000fe4000f8e0204 */
[----:B--2---:R-:W-:-:S04]  /*25b0*/  IMAD R7, R7, 0xa0, RZ ;  /* 0x000000a007077824 */ /* 0x004fc800078e02ff */
[----:B------:R-:W-:Y:S01]  /*25c0*/  IMAD.IADD R20, R0, 0x1, -R7 ;  /* 0x0000000100147824 */ /* 0x000fe200078e0a07 */
[C---:B------:R-:W-:Y:S01]  /*25d0*/  ISETP.GE.AND P0, PT, R7.reuse, R8, PT ;  /* 0x000000080700720c */ /* 0x040fe20003f06270 */
[----:B------:R-:W-:Y:S01]  /*25e0*/  IMAD.MOV.U32 R0, RZ, RZ, -0x1 ;  /* 0xffffffffff007424 */ /* 0x000fe200078e00ff */
[----:B------:R-:W-:Y:S01]  /*25f0*/  LOP3.LUT R186, R7, 0x6, R186, 0xf8, !PT ;  /* 0x0000000607ba7812 */ /* 0x000fe200078ef8ba */
[C---:B----4-:R-:W-:Y:S02]  /*2600*/  IMAD R9, R10.reuse, 0xc0, RZ ;  /* 0x000000c00a097824 */ /* 0x050fe400078e02ff */
[----:B------:R-:W-:Y:S01]  /*2610*/  IMAD.WIDE R198, R10, 0xc0, R198 ;  /* 0x000000c00ac67825 */ /* 0x000fe200078e02c6 */
[----:B------:R-:W-:Y:S02]  /*2620*/  SHF.R.S32.HI R187, RZ, 0x1f, R186 ;  /* 0x0000001fffbb7819 */ /* 0x000fe400000114ba */
[C---:B------:R-:W-:Y:S02]  /*2630*/  ISETP.GE.OR P0, PT, R9.reuse, UR7, P0 ;  /* 0x0000000709007c0c */ /* 0x040fe40008706670 */
[----:B------:R-:W-:Y:S01]  /*2640*/  IADD3 R3, -R9, UR7, R6 ;  /* 0x0000000709037c10 */ /* 0x000fe2000fffe106 */
[----:B------:R-:W-:-:S04]  /*2650*/  IMAD.WIDE.U32 R4, R19, UR8, R186 ;  /* 0x0000000813047c25 */ /* 0x000fc8000f8e00ba */
[----:B------:R-:W-:-:S06]  /*2660*/  IMAD.IADD R5, R5, 0x1, R11 ;  /* 0x0000000105057824 */ /* 0x000fcc00078e020b */
[----:B------:R-:W-:Y:S05]  /*2670*/  @P0 BRA `(.L_x_33) ;  /* 0x0000009c00080947 */ /* 0x000fea0003800000 */
[----:B------:R-:W0:Y:S01]  /*2680*/  LDC.64 R8, c[0x0][0x5c8] ;  /* 0x00017200ff087b82 */ /* 0x000e220000000a00 */
[----:B-----5:R-:W-:Y:S01]  /*2690*/  FSETP.NEU.AND P2, PT, R184, RZ, PT ;  /* 0x000000ffb800720b */ /* 0x020fe20003f4d000 */
[----:B------:R-:W-:Y:S01]  /*26a0*/  BSSY B0, `(.L_x_33) ;  /* 0x00009bf000007945 */ /* 0x000fe20003800000 */
[----:B------:R-:W-:-:S04]  /*26b0*/  ISETP.GT.AND P0, PT, R20, RZ, PT ;  /* 0x000000ff1400720c */ /* 0x000fc80003f04270 */
[----:B------:R-:W-:Y:S01]  /*26c0*/  ISETP.GT.AND P1, PT, R3, RZ, P0 ;  /* 0x000000ff0300720c */ /* 0x000fe20000724270 */
[-C--:B0-----:R-:W-:Y:S02]  /*26d0*/  IMAD R6, R199, R8.reuse, RZ ;  /* 0x00000008c7067224 */ /* 0x081fe400078e02ff */
[----:B------:R-:W-:-:S04]  /*26e0*/  IMAD.WIDE.U32 R10, R198, R8, R4 ;  /* 0x00000008c60a7225 */ /* 0x000fc800078e0004 */
[----:B------:R-:W-:-:S04]  /*26f0*/  IMAD R5, R198, R9, R6 ;  /* 0x00000009c6057224 */ /* 0x000fc800078e0206 */
[----:B------:R-:W-:Y:S01]  /*2700*/  IMAD.IADD R203, R11, 0x1, R5 ;  /* 0x000000010bcb7824 */ /* 0x000fe200078e0205 */
[----:B------:R-:W-:Y:S06]  /*2710*/  @!P2 BRA `(.L_x_34) ;  /* 0x0000006c0070a947 */ /* 0x000fec0003800000 */
[----:B------:R-:W0:Y:S01]  /*2720*/  LDC.64 R188, c[0x0][0x5b8] ;  /* 0x00016e00ffbc7b82 */ /* 0x000e220000000a00 */
[----:B------:R-:W-:-:S07]  /*2730*/  ULDC.64 UR4, c[0x0][0x5c0] ;  /* 0x0001700000047ab9 */ /* 0x000fce0000000a00 */
[----:B------:R-:W1:Y:S08]  /*2740*/  LDC.64 R194, c[0x0][0x5b0] ;  /* 0x00016c00ffc27b82 */ /* 0x000e700000000a00 */
[----:B------:R-:W2:Y:S01]  /*2750*/  LDC.64 R14, c[0x0][0x5a8] ;  /* 0x00016a00ff0e7b82 */ /* 0x000ea20000000a00 */
[-C--:B0-----:R-:W-:Y:S02]  /*2760*/  IMAD R4, R13, R188.reuse, RZ ;  /* 0x000000bc0d047224 */ /* 0x081fe400078e02ff */
[----:B------:R-:W-:-:S04]  /*2770*/  IMAD.WIDE.U32 R190, R19, R188, R186 ;  /* 0x000000bc13be7225 */ /* 0x000fc800078e00ba */
[----:B------:R-:W-:Y:S02]  /*2780*/  IMAD R201, R19, R189, R4 ;  /* 0x000000bd13c97224 */ /* 0x000fe400078e0204 */
[-C--:B-1----:R-:W-:Y:S02]  /*2790*/  IMAD R4, R199, R194.reuse, RZ ;  /* 0x000000c2c7047224 */ /* 0x082fe400078e02ff */
[----:B------:R-:W-:Y:S02]  /*27a0*/  IMAD.IADD R193, R191, 0x1, R201 ;  /* 0x00000001bfc17824 */ /* 0x000fe400078e02c9 */
[----:B------:R-:W-:Y:S02]  /*27b0*/  IMAD.MOV.U32 R192, RZ, RZ, R190 ;  /* 0x000000ffffc07224 */ /* 0x000fe400078e00be */
[C---:B------:R-:W-:Y:S02]  /*27c0*/  IMAD R21, R198.reuse, R195, R4 ;  /* 0x000000c3c6157224 */ /* 0x040fe400078e0204 */
[----:B------:R-:W-:-:S04]  /*27d0*/  IMAD.WIDE.U32 R4, R198, R194, R192 ;  /* 0x000000c2c6047225 */ /* 0x000fc800078e00c0 */
[----:B------:R-:W-:Y:S01]  /*27e0*/  IMAD.IADD R5, R5, 0x1, R21 ;  /* 0x0000000105057824 */ /* 0x000fe200078e0215 */
[----:B--2---:R-:W-:-:S04]  /*27f0*/  LEA R196, P2, R4, R14, 0x1 ;  /* 0x0000000e04c47211 */ /* 0x004fc800078408ff */
[----:B------:R-:W-:-:S05]  /*2800*/  LEA.HI.X R197, R4, R15, R5, 0x1, P2 ;  /* 0x0000000f04c57211 */ /* 0x000fca00010f0c05 */
[----:B------:R0:W2:Y:S01]  /*2810*/  @P1 LDG.E.LTC128B.U16 R11, desc[UR36][R196.64] ;  /* 0x00000024c40b1981 */ /* 0x0000a2000c1e1520 */
[----:B------:R-:W-:Y:S01]  /*2820*/  LEA R6, P2, R10, UR4, 0x1 ;  /* 0x000000040a067c11 */ /* 0x000fe2000f8408ff */
[----:B------:R-:W-:Y:S01]  /*2830*/  IMAD.WIDE.U32 R4, R198, R194, R186 ;  /* 0x000000c2c6047225 */ /* 0x000fe200078e00ba */
[----:B------:R-:W-:Y:S01]  /*2840*/  ISETP.GT.AND P5, PT, R20, 0x1, PT ;  /* 0x000000011400780c */ /* 0x000fe20003fa4270 */
[----:B------:R-:W-:Y:S01]  /*2850*/  BSSY B1, `(.L_x_35) ;  /* 0x0000014000017945 */ /* 0x000fe20003800000 */
[----:B------:R-:W-:Y:S01]  /*2860*/  LOP3.LUT R2, R2, 0xfffffffd, RZ, 0xc0, !PT ;  /* 0xfffffffd02027812 */ /* 0x000fe200078ec0ff */
[----:B------:R-:W-:Y:S02]  /*2870*/  IMAD.IADD R5, R21, 0x1, R5 ;  /* 0x0000000115057824 */ /* 0x000fe400078e0205 */
[----:B------:R-:W-:Y:S01]  /*2880*/  IMAD.WIDE.U32 R12, R19, R188, R4 ;  /* 0x000000bc130c7225 */ /* 0x000fe200078e0004 */
[----:B0-----:R-:W-:-:S03]  /*2890*/  SHF.L.U64.HI R197, R194, 0x3, R195 ;  /* 0x00000003c2c57819 */ /* 0x001fc600000102c3 */
[----:B------:R-:W-:Y:S01]  /*28a0*/  IMAD.IADD R5, R201, 0x1, R13 ;  /* 0x00000001c9057824 */ /* 0x000fe200078e020d */
[----:B------:R-:W-:Y:S01]  /*28b0*/  LEA R4, P3, R12, R14, 0x1 ;  /* 0x0000000e0c047211 */ /* 0x000fe200078608ff */
[----:B------:R-:W-:Y:S02]  /*28c0*/  IMAD.SHL.U32 R196, R194, 0x8, RZ ;  /* 0x00000008c2c47824 */ /* 0x000fe400078e00ff */
[----:B------:R-:W-:Y:S02]  /*28d0*/  @P5 LOP3.LUT R2, R2, 0x2, RZ, 0xfc, !PT ;  /* 0x0000000202025812 */ /* 0x000fe400078efcff */
[----:B------:R-:W-:Y:S01]  /*28e0*/  LEA.HI.X R5, R12, R15, R5, 0x1, P3 ;  /* 0x0000000f0c057211 */ /* 0x000fe200018f0c05 */
[C---:B--2---:R-:W-:Y:S01]  /*28f0*/  IMAD.U32 R7, R11.reuse, 0x10000, RZ ;  /* 0x000100000b077824 */ /* 0x044fe200078e00ff */
[----:B------:R-:W-:-:S03]  /*2900*/  PRMT R12, R11, 0x7610, R12 ;  /* 0x000076100b0c7816 */ /* 0x000fc6000000000c */
[----:B------:R-:W-:-:S04]  /*2910*/  FMUL R7, R7, R184 ;  /* 0x000000b807077220 */ /* 0x000fc80000400000 */
[----:B------:R-:W-:Y:S01]  /*2920*/  FFMA R168, R168, R185, R7 ;  /* 0x000000b9a8a87223 */ /* 0x000fe20000000007 */
[----:B------:R-:W-:Y:S02]  /*2930*/  LEA.HI.X R7, R10, UR5, R203, 0x1, P2 ;  /* 0x000000050a077c11 */ /* 0x000fe400090f0ccb */
[----:B------:R-:W-:Y:S02]  /*2940*/  ISETP.GT.AND P2, PT, R3, RZ, P5 ;  /* 0x000000ff0300720c */ /* 0x000fe40002f44270 */
[----:B------:R-:W-:-:S05]  /*2950*/  F2FP.BF16.F32.PACK_AB R168, RZ, R168 ;  /* 0x000000a8ffa8723e */ /* 0x000fca00000010ff */
[----:B------:R0:W-:Y:S06]  /*2960*/  @P1 STG.E.U16 desc[UR36][R6.64], R168 ;  /* 0x000000a806001986 */ /* 0x0001ec000c101524 */
[----:B------:R-:W-:Y:S05]  /*2970*/  @!P2 BRA `(.L_x_36) ;  /* 0x000000000004a947 */ /* 0x000fea0003800000 */
[----:B------:R1:W5:Y:S02]  /*2980*/  LDG.E.LTC128B.U16 R12, desc[UR36][R4.64+0x2] ;  /* 0x00000224040c7981 */ /* 0x000364000c1e1520 */
.L_x_36:
[----:B------:R-:W-:Y:S05]  /*2990*/  BSYNC B1 ;  /* 0x0000000000017941 */ /* 0x000fea0003800000 */
.L_x_35:
[----:B-----5:R-:W-:Y:S01]  /*29a0*/  IMAD.U32 R13, R12, 0x10000, RZ ;  /* 0x000100000c0d7824 */ /* 0x020fe200078e00ff */
[----:B------:R-:W-:Y:S01]  /*29b0*/  ISETP.GT.AND P1, PT, R3, 0x8, P0 ;  /* 0x000000080300780c */ /* 0x000fe20000724270 */
[----:B------:R-:W-:-:S04]  /*29c0*/  IMAD.WIDE.U32 R10, R198, R194, R196 ;  /* 0x000000c2c60a7225 */ /* 0x000fc800078e00c4 */
[----:B0-----:R-:W-:Y:S01]  /*29d0*/  FMUL R168, R13, R184 ;  /* 0x000000b80da87220 */ /* 0x001fe20000400000 */
[----:B------:R-:W-:Y:S01]  /*29e0*/  IMAD.IADD R21, R21, 0x1, R11 ;  /* 0x0000000115157824 */ /* 0x000fe200078e020b */
[----:B------:R-:W-:Y:S02]  /*29f0*/  IADD3 R11, P3, R190, R10, RZ ;  /* 0x0000000abe0b7210 */ /* 0x000fe40007f7e0ff */
[----:B------:R-:W-:-:S03]  /*2a00*/  FFMA R168, R169, R185, R168 ;  /* 0x000000b9a9a87223 */ /* 0x000fc600000000a8 */
[----:B------:R-:W-:Y:S01]  /*2a10*/  IMAD.X R204, R21, 0x1, R193, P3 ;  /* 0x0000000115cc7824 */ /* 0x000fe200018e06c1 */
[C---:B------:R-:W-:Y:S02]  /*2a20*/  LEA R202, P3, R11.reuse, R14, 0x1 ;  /* 0x0000000e0bca7211 */ /* 0x040fe400078608ff */
[----:B------:R-:W-:Y:S02]  /*2a30*/  F2FP.BF16.F32.PACK_AB R168, RZ, R168 ;  /* 0x000000a8ffa8723e */ /* 0x000fe400000010ff */
[--C-:B------:R-:W-:Y:S02]  /*2a40*/  LEA.HI.X R203, R11, R15, R204.reuse, 0x1, P3 ;  /* 0x0000000f0bcb7211 */ /* 0x100fe400018f0ccc */
[----:B------:R-:W-:Y:S02]  /*2a50*/  PRMT R13, R168, 0x7610, R13 ;  /* 0x00007610a80d7816 */ /* 0x000fe4000000000d */
[----:B------:R-:W-:-:S03]  /*2a60*/  PRMT R204, R12, 0x7610, R204 ;  /* 0x000076100ccc7816 */ /* 0x000fc600000000cc */
[----:B------:R0:W-:Y:S04]  /*2a70*/  @P2 STG.E.U16 desc[UR36][R6.64+0x2], R13 ;  /* 0x0000020d06002986 */ /* 0x0001e8000c101524 */
[----:B------:R-:W2:Y:S01]  /*2a80*/  @P1 LDG.E.LTC128B.U16 R204, desc[UR36][R202.64] ;  /* 0x00000024cacc1981 */ /* 0x000ea2000c1e1520 */
[----:B------:R-:W-:Y:S01]  /*2a90*/  IADD3 R168, P2, R186, R10, RZ ;  /* 0x0000000abaa87210 */ /* 0x000fe20007f5e0ff */
[----:B------:R-:W-:Y:S01]  /*2aa0*/  BSSY B1, `(.L_x_37) ;  /* 0x0000012000017945 */ /* 0x000fe20003800000 */
[----:B------:R-:W-:-:S03]  /*2ab0*/  SHF.L.U64.HI R189, R8, 0x4, R9 ;  /* 0x0000000408bd7819 */ /* 0x000fc60000010209 */
[----:B------:R-:W-:Y:S01]  /*2ac0*/  IMAD.X R169, R187, 0x1, R21, P2 ;  /* 0x00000001bba97824 */ /* 0x000fe200010e0615 */
[----:B------:R-:W-:Y:S01]  /*2ad0*/  ISETP.GT.AND P2, PT, R3, 0x8, P5 ;  /* 0x000000080300780c */ /* 0x000fe20002f44270 */
[----:B------:R-:W-:Y:S02]  /*2ae0*/  IMAD.SHL.U32 R21, R8, 0x10, RZ ;  /* 0x0000001008157824 */ /* 0x000fe400078e00ff */
[----:B------:R-:W-:-:S03]  /*2af0*/  IMAD.WIDE.U32 R168, R19, R188, R168 ;  /* 0x000000bc13a87225 */ /* 0x000fc600078e00a8 */
[----:B------:R-:W-:Y:S01]  /*2b00*/  IADD3 R12, P3, R21, R6, RZ ;  /* 0x00000006150c7210 */ /* 0x000fe20007f7e0ff */
[----:B------:R-:W-:Y:S01]  /*2b10*/  IMAD.IADD R169, R201, 0x1, R169 ;  /* 0x00000001c9a97824 */ /* 0x000fe200078e02a9 */
[----:B------:R-:W-:-:S03]  /*2b20*/  LEA R10, P4, R168, R14, 0x1 ;  /* 0x0000000ea80a7211 */ /* 0x000fc600078808ff */
[----:B0-----:R-:W-:Y:S02]  /*2b30*/  IMAD.X R13, R189, 0x1, R7, P3 ;  /* 0x00000001bd0d7824 */ /* 0x001fe400018e0607 */
[----:B--2---:R-:W-:-:S04]  /*2b40*/  IMAD.U32 R11, R204, 0x10000, RZ ;  /* 0x00010000cc0b7824 */ /* 0x004fc800078e00ff */
[----:B------:R-:W-:-:S04]  /*2b50*/  FMUL R11, R11, R184 ;  /* 0x000000b80b0b7220 */ /* 0x000fc80000400000 */
[----:B------:R-:W-:-:S05]  /*2b60*/  FFMA R11, R170, R185, R11 ;  /* 0x000000b9aa0b7223 */ /* 0x000fca000000000b */
[----:B------:R-:W-:Y:S02]  /*2b70*/  F2FP.BF16.F32.PACK_AB R170, RZ, R11 ;  /* 0x0000000bffaa723e */ /* 0x000fe400000010ff */
[----:B------:R-:W-:-:S03]  /*2b80*/  LEA.HI.X R11, R168, R15, R169, 0x1, P4 ;  /* 0x0000000fa80b7211 */ /* 0x000fc600020f0ca9 */
[----:B------:R0:W-:Y:S01]  /*2b90*/  @P1 STG.E.U16 desc[UR36][R12.64], R170 ;  /* 0x000000aa0c001986 */ /* 0x0001e2000c101524 */
[----:B------:R-:W-:Y:S05]  /*2ba0*/  @!P2 BRA `(.L_x_38) ;  /* 0x000000000004a947 */ /* 0x000fea0003800000 */
[----:B------:R2:W5:Y:S02]  /*2bb0*/  LDG.E.LTC128B.U16 R204, desc[UR36][R10.64+0x2] ;  /* 0x000002240acc7981 */ /* 0x000564000c1e1520 */
.L_x_38:
[----:B------:R-:W-:Y:S05]  /*2bc0*/  BSYNC B1 ;  /* 0x0000000000017941 */ /* 0x000fea0003800000 */
.L_x_37:
[----:B-----5:R-:W-:Y:S01]  /*2bd0*/  IMAD.U32 R169, R204, 0x10000, RZ ;  /* 0x00010000cca97824 */ /* 0x020fe200078e00ff */
[----:B------:R-:W-:Y:S01]  /*2be0*/  ISETP.GT.AND P3, PT, R20, 0x8, PT ;  /* 0x000000081400780c */ /* 0x000fe20003f64270 */
[----:B------:R-:W-:Y:S01]  /*2bf0*/  BSSY B1, `(.L_x_39) ;  /* 0x000000a000017945 */ /* 0x000fe20003800000 */
[----:B------:R-:W-:Y:S01]  /*2c00*/  LOP3.LUT R2, R2, 0xfffffffb, RZ, 0xc0, !PT ;  /* 0xfffffffb02027812 */ /* 0x000fe200078ec0ff */
[----:B------:R-:W-:Y:S01]  /*2c10*/  FMUL R168, R169, R184 ;  /* 0x000000b8a9a87220 */ /* 0x000fe20000400000 */
[----:B------:R-:W-:-:S03]  /*2c20*/  ISETP.GT.AND P1, PT, R3, RZ, P3 ;  /* 0x000000ff0300720c */ /* 0x000fc60001f24270 */
[----:B------:R-:W-:-:S05]  /*2c30*/  FFMA R168, R171, R185, R168 ;  /* 0x000000b9aba87223 */ /* 0x000fca00000000a8 */
[----:B------:R-:W-:Y:S02]  /*2c40*/  F2FP.BF16.F32.PACK_AB R168, RZ, R168 ;  /* 0x000000a8ffa8723e */ /* 0x000fe400000010ff */
[----:B------:R-:W-:-:S03]  /*2c50*/  @P3 LOP3.LUT R2, R2, 0x4, RZ, 0xfc, !PT ;  /* 0x0000000402023812 */ /* 0x000fc600078efcff */
[----:B------:R3:W-:Y:S01]  /*2c60*/  @P2 STG.E.U16 desc[UR36][R12.64+0x2], R168 ;  /* 0x000002a80c002986 */ /* 0x0007e2000c101524 */
[----:B------:R-:W-:Y:S05]  /*2c70*/  @!P1 BRA `(.L_x_40) ;  /* 0x0000000000049947 */ /* 0x000fea0003800000 */
[----:B------:R4:W5:Y:S02]  /*2c80*/  LDG.E.LTC128B.U16 R204, desc[UR36][R4.64+0x10] ;  /* 0x0000102404cc7981 */ /* 0x000964000c1e1520 */
.L_x_40:
[----:B------:R-:W-:Y:S05]  /*2c90*/  BSYNC B1 ;  /* 0x0000000000017941 */ /* 0x000fea0003800000 */
.L_x_39:
        /* <DEDUP_REMOVED lines=12> */
.L_x_42:
[----:B------:R-:W-:Y:S05]  /*2d60*/  BSYNC B1 ;  /* 0x0000000000017941 */ /* 0x000fea0003800000 */
.L_x_41:
[----:B0----5:R-:W-:Y:S01]  /*2d70*/  IMAD.U32 R169, R204, 0x10000, RZ ;  /* 0x00010000cca97824 */ /* 0x021fe200078e00ff */
[----:B------:R-:W-:Y:S01]  /*2d80*/  ISETP.GT.AND P1, PT, R3, 0x8, P3 ;  /* 0x000000080300780c */ /* 0x000fe20001f24270 */
[----:B------:R-:W-:Y:S02]  /*2d90*/  BSSY B1, `(.L_x_43) ;  /* 0x0000007000017945 */ /* 0x000fe40003800000 */
[----:B---3--:R-:W-:-:S04]  /*2da0*/  FMUL R168, R169, R184 ;  /* 0x000000b8a9a87220 */ /* 0x008fc80000400000 */
[----:B------:R-:W-:-:S05]  /*2db0*/  FFMA R168, R173, R185, R168 ;  /* 0x000000b9ada87223 */ /* 0x000fca00000000a8 */
[----:B------:R-:W-:-:S05]  /*2dc0*/  F2FP.BF16.F32.PACK_AB R168, RZ, R168 ;  /* 0x000000a8ffa8723e */ /* 0x000fca00000010ff */
[----:B------:R0:W-:Y:S01]  /*2dd0*/  @P2 STG.E.U16 desc[UR36][R6.64+0x12], R168 ;  /* 0x000012a806002986 */ /* 0x0001e2000c101524 */
[----:B------:R-:W-:Y:S05]  /*2de0*/  @!P1 BRA `(.L_x_44) ;  /* 0x0000000000049947 */ /* 0x000fea0003800000 */
[----:B------:R3:W5:Y:S02]  /*2df0*/  LDG.E.LTC128B.U16 R204, desc[UR36][R10.64+0x10] ;  /* 0x000010240acc7981 */ /* 0x000764000c1e1520 */
.L_x_44:
[----:B------:R-:W-:Y:S05]  /*2e00*/  BSYNC B1 ;  /* 0x0000000000017941 */ /* 0x000fea0003800000 */
.L_x_43:
[----:B-----5:R-:W-:Y:S01]  /*2e10*/  IMAD.U32 R169, R204, 0x10000, RZ ;  /* 0x00010000cca97824 */ /* 0x020fe200078e00ff */
[----:B------:R-:W-:Y:S01]  /*2e20*/  ISETP.GT.AND P2, PT, R3, 0x8, P6 ;  /* 0x000000080300780c */ /* 0x000fe20003744270 */
[----:B------:R-:W-:Y:S02]  /*2e30*/  BSSY B1, `(.L_x_45) ;  /* 0x0000008000017945 */ /* 0x000fe40003800000 */
[----:B------:R-:W-:-:S04]  /*2e40*/  FMUL R169, R169, R184 ;  /* 0x000000b8a9a97220 */ /* 0x000fc80000400000 */
[----:B------:R-:W-:Y:S01]  /*2e50*/  FFMA R169, R174, R185, R169 ;  /* 0x000000b9aea97223 */ /* 0x000fe200000000a9 */
[----:B------:R-:W-:-:S04]  /*2e60*/  PRMT R174, R204, 0x7610, R174 ;  /* 0x00007610ccae7816 */ /* 0x000fc800000000ae */
[----:B------:R-:W-:-:S05]  /*2e70*/  F2FP.BF16.F32.PACK_AB R169, RZ, R169 ;  /* 0x000000a9ffa9723e */ /* 0x000fca00000010ff */
[----:B------:R0:W-:Y:S01]  /*2e80*/  @P1 STG.E.U16 desc[UR36][R12.64+0x10], R169 ;  /* 0x000010a90c001986 */ /* 0x0001e2000c101524 */
[----:B------:R-:W-:Y:S05]  /*2e90*/  @!P2 BRA `(.L_x_46) ;  /* 0x000000000004a947 */ /* 0x000fea0003800000 */
[----:B------:R0:W5:Y:S02]  /*2ea0*/  LDG.E.LTC128B.U16 R174, desc[UR36][R10.64+0x12] ;  /* 0x000012240aae7981 */ /* 0x000164000c1e1520 */
.L_x_46:
[----:B------:R-:W-:Y:S05]  /*2eb0*/  BSYNC B1 ;  /* 0x0000000000017941 */ /* 0x000fea0003800000 */
.L_x_45:
[----:B0----5:R-:W-:Y:S01]  /*2ec0*/  IMAD.U32 R169, R174, 0x10000, RZ ;  /* 0x00010000aea97824 */ /* 0x021fe200078e00ff */
[----:B------:R-:W-:Y:S01]  /*2ed0*/  IADD3 R203, P1, R198, 0x80, RZ ;  /* 0x00000080c6cb7810 */ /* 0x000fe20007f3e0ff */
[----:B------:R-:W-:Y:S01]  /*2ee0*/  BSSY B1, `(.L_x_47) ;  /* 0x000000a000017945 */ /* 0x000fe20003800000 */
[----:B------:R-:W-:Y:S01]  /*2ef0*/  ISETP.GT.AND P4, PT, R20, 0x10, PT ;  /* 0x000000101400780c */ /* 0x000fe20003f84270 */
[----:B------:R-:W-:Y:S02]  /*2f00*/  FMUL R168, R169, R184 ;  /* 0x000000b8a9a87220 */ /* 0x000fe40000400000 */
[----:B------:R-:W-:Y:S01]  /*2f10*/  IMAD.X R199, RZ, RZ, R199, P1 ;  /* 0x000000ffffc77224 */ /* 0x000fe200008e06c7 */
[----:B------:R-:W-:Y:S01]  /*2f20*/  ISETP.GT.AND P1, PT, R3, RZ, P4 ;  /* 0x000000ff0300720c */ /* 0x000fe20002724270 */
[----:B------:R-:W-:-:S05]  /*2f30*/  FFMA R168, R175, R185, R168 ;  /* 0x000000b9afa87223 */ /* 0x000fca00000000a8 */
[----:B------:R-:W-:-:S05]  /*2f40*/  F2FP.BF16.F32.PACK_AB R168, RZ, R168 ;  /* 0x000000a8ffa8723e */ /* 0x000fca00000010ff */
[----:B------:R0:W-:Y:S02]  /*2f50*/  @P2 STG.E.U16 desc[UR36][R12.64+0x12], R168 ;  /* 0x000012a80c002986 */ /* 0x0001e4000c101524 */
[----:B------:R-:W-:Y:S05]  /*2f60*/  @!P1 BRA `(.L_x_48) ;  /* 0x0000000000049947 */ /* 0x000fea0003800000 */
[----:B------:R0:W5:Y:S02]  /*2f70*/  LDG.E.LTC128B.U16 R174, desc[UR36][R4.64+0x20] ;  /* 0x0000202404ae7981 */ /* 0x000164000c1e1520 */
.L_x_48:
[----:B------:R-:W-:Y:S05]  /*2f80*/  BSYNC B1 ;  /* 0x0000000000017941 */ /* 0x000fea0003800000 */
.L_x_47:
[----:B-----5:R-:W-:Y:S01]  /*2f90*/  IMAD.U32 R169, R174, 0x10000, RZ ;  /* 0x00010000aea97824 */ /* 0x020fe200078e00ff */
[----:B------:R-:W-:Y:S01]  /*2fa0*/  ISETP.GT.AND P3, PT, R20, 0x11, PT ;  /* 0x000000111400780c */ /* 0x000fe20003f64270 */
[----:B0-----:R-:W-:Y:S01]  /*2fb0*/  IMAD R168, R199, R194, RZ ;  /* 0x000000c2c7a87224 */ /* 0x001fe200078e02ff */
[----:B------:R-:W-:Y:S01]  /*2fc0*/  BSSY B1, `(.L_x_49) ;  /* 0x0000020000017945 */ /* 0x000fe20003800000 */
[----:B------:R-:W-:Y:S01]  /*2fd0*/  FMUL R169, R169, R184 ;  /* 0x000000b8a9a97220 */ /* 0x000fe20000400000 */
[----:B------:R-:W-:-:S04]  /*2fe0*/  IMAD.WIDE.U32 R170, R203, R194, R186 ;  /* 0x000000c2cbaa7225 */ /* 0x000fc800078e00ba */
[----:B------:R-:W-:Y:S01]  /*2ff0*/  FFMA R169, R176, R185, R169 ;  /* 0x000000b9b0a97223 */ /* 0x000fe200000000a9 */
[----:B------:R-:W-:-:S04]  /*3000*/  IMAD R175, R203, R195, R168 ;  /* 0x000000c3cbaf7224 */ /* 0x000fc800078e02a8 */
[----:B------:R-:W-:Y:S01]  /*3010*/  F2FP.BF16.F32.PACK_AB R172, RZ, R169 ;  /* 0x000000a9ffac723e */ /* 0x000fe200000010ff */
[----:B------:R-:W-:Y:S02]  /*3020*/  IMAD.IADD R171, R175, 0x1, R171 ;  /* 0x00000001afab7824 */ /* 0x000fe400078e02ab */
[----:B------:R-:W-:Y:S01]  /*3030*/  IMAD.WIDE.U32 R168, R203, R194, R192 ;  /* 0x000000c2cba87225 */ /* 0x000fe200078e00c0 */
[----:B------:R-:W-:-:S03]  /*3040*/  PRMT R176, R172, 0x7610, R176 ;  /* 0x00007610acb07816 */ /* 0x000fc600000000b0 */
[----:B------:R-:W-:Y:S02]  /*3050*/  IMAD.WIDE.U32 R172, R19, R188, R170 ;  /* 0x000000bc13ac7225 */ /* 0x000fe400078e00aa */
[----:B------:R0:W-:Y:S01]  /*3060*/  @P1 STG.E.U16 desc[UR36][R6.64+0x20], R176 ;  /* 0x000020b006001986 */ /* 0x0001e2000c101524 */
[----:B------:R-:W-:Y:S01]  /*3070*/  LEA R170, P1, R168, R14, 0x1 ;  /* 0x0000000ea8aa7211 */ /* 0x000fe200078208ff */
[----:B------:R-:W-:Y:S02]  /*3080*/  IMAD.IADD R169, R169, 0x1, R175 ;  /* 0x00000001a9a97824 */ /* 0x000fe400078e02af */
[----:B------:R-:W-:-:S03]  /*3090*/  IMAD.WIDE.U32 R194, R203, R194, R196 ;  /* 0x000000c2cbc27225 */ /* 0x000fc600078e00c4 */
[----:B------:R-:W-:Y:S01]  /*30a0*/  LEA.HI.X R171, R168, R15, R169, 0x1, P1 ;  /* 0x0000000fa8ab7211 */ /* 0x000fe200008f0ca9 */
[----:B------:R-:W-:Y:S01]  /*30b0*/  IMAD.IADD R169, R201, 0x1, R173 ;  /* 0x00000001c9a97824 */ /* 0x000fe200078e02ad */
[----:B------:R-:W-:Y:S01]  /*30c0*/  LEA R168, P1, R172, R14, 0x1 ;  /* 0x0000000eaca87211 */ /* 0x000fe200078208ff */
[----:B------:R-:W-:-:S03]  /*30d0*/  IMAD.IADD R175, R175, 0x1, R195 ;  /* 0x00000001afaf7824 */ /* 0x000fc600078e02c3 */
[----:B------:R-:W-:Y:S02]  /*30e0*/  LEA.HI.X R169, R172, R15, R169, 0x1, P1 ;  /* 0x0000000faca97211 */ /* 0x000fe400008f0ca9 */
[----:B------:R-:W-:-:S05]  /*30f0*/  IADD3 R190, P1, R190, R194, RZ ;  /* 0x000000c2bebe7210 */ /* 0x000fca0007f3e0ff */
[----:B------:R-:W-:Y:S01]  /*3100*/  IMAD.X R192, R175, 0x1, R193, P1 ;  /* 0x00000001afc07824 */ /* 0x000fe200008e06c1 */
[----:B------:R-:W-:-:S05]  /*3110*/  IADD3 R186, P1, R186, R194, RZ ;  /* 0x000000c2baba7210 */ /* 0x000fca0007f3e0ff */
[----:B------:R-:W-:Y:S01]  /*3120*/  IMAD.X R187, R187, 0x1, R175, P1 ;  /* 0x00000001bbbb7824 */ /* 0x000fe200008e06af */
[----:B------:R-:W-:Y:S01]  /*3130*/  LEA R172, P1, R190, R14, 0x1 ;  /* 0x0000000ebeac7211 */ /* 0x000fe200078208ff */
[----:B------:R-:W-:-:S03]  /*3140*/  IMAD.WIDE.U32 R186, R19, R188, R186 ;  /* 0x000000bc13ba7225 */ /* 0x000fc600078e00ba */
[----:B------:R-:W-:Y:S01]  /*3150*/  LEA.HI.X R173, R190, R15, R192, 0x1, P1 ;  /* 0x0000000fbead7211 */ /* 0x000fe200008f0cc0 */
[----:B------:R-:W-:Y:S01]  /*3160*/  IMAD.IADD R201, R201, 0x1, R187 ;  /* 0x00000001c9c97824 */ /* 0x000fe200078e02bb */
[----:B------:R-:W-:-:S04]  /*3170*/  LEA R14, P1, R186, R14, 0x1 ;  /* 0x0000000eba0e7211 */ /* 0x000fc800078208ff */
[----:B------:R-:W-:Y:S02]  /*3180*/  LEA.HI.X R15, R186, R15, R201, 0x1, P1 ;  /* 0x0000000fba0f7211 */ /* 0x000fe400008f0cc9 */
[----:B------:R-:W-:-:S13]  /*3190*/  ISETP.GT.AND P1, PT, R3, RZ, P3 ;  /* 0x000000ff0300720c */ /* 0x000fda0001f24270 */
[----:B0-----:R-:W-:Y:S05]  /*31a0*/  @!P1 BRA `(.L_x_50) ;  /* 0x0000000000049947 */ /* 0x001fea0003800000 */
[----:B------:R0:W5:Y:S02]  /*31b0*/  LDG.E.LTC128B.U16 R174, desc[UR36][R4.64+0x22] ;  /* 0x0000222404ae7981 */ /* 0x000164000c1e1520 */
.L_x_50:
[----:B------:R-:W-:Y:S05]  /*31c0*/  BSYNC B1 ;  /* 0x0000000000017941 */ /* 0x000fea0003800000 */
.L_x_49:
[----:B-----5:R-:W-:Y:S01]  /*31d0*/  IMAD.U32 R19, R174, 0x10000, RZ ;  /* 0x00010000ae137824 */ /* 0x020fe200078e00ff */
[----:B------:R-:W-:Y:S03]  /*31e0*/  BSSY B1, `(.L_x_51) ;  /* 0x0000008000017945 */ /* 0x000fe60003800000 */
[----:B------:R-:W-:-:S04]  /*31f0*/  FMUL R176, R19, R184 ;  /* 0x000000b813b07220 */ /* 0x000fc80000400000 */
[----:B------:R-:W-:-:S05]  /*3200*/  FFMA R176, R177, R185, R176 ;  /* 0x000000b9b1b07223 */ /* 0x000fca00000000b0 */
[----:B------:R-:W-:-:S05]  /*3210*/  F2FP.BF16.F32.PACK_AB R176, RZ, R176 ;  /* 0x000000b0ffb0723e */ /* 0x000fca00000010ff */
[----:B------:R0:W-:Y:S01]  /*3220*/  @P1 STG.E.U16 desc[UR36][R6.64+0x22], R176 ;  /* 0x000022b006001986 */ /* 0x0001e2000c101524 */
[----:B------:R-:W-:-:S13]  /*3230*/  ISETP.GT.AND P1, PT, R3, 0x8, P4 ;  /* 0x000000080300780c */ /* 0x000fda0002724270 */
[----:B0-----:R-:W-:Y:S05]  /*3240*/  @!P1 BRA `(.L_x_52) ;  /* 0x0000000000049947 */ /* 0x001fea0003800000 */
[----:B------:R0:W5:Y:S02]  /*3250*/  LDG.E.LTC128B.U16 R174, desc[UR36][R10.64+0x20] ;  /* 0x000020240aae7981 */ /* 0x000164000c1e1520 */
.L_x_52:
[----:B------:R-:W-:Y:S05]  /*3260*/  BSYNC B1 ;  /* 0x0000000000017941 */ /* 0x000fea0003800000 */
.L_x_51:
        /* <DEDUP_REMOVED lines=9> */
.L_x_54:
[----:B------:R-:W-:Y:S05]  /*3300*/  BSYNC B1 ;  /* 0x0000000000017941 */ /* 0x000fea0003800000 */
.L_x_53:
[----:B-----5:R-:W-:Y:S01]  /*3310*/  IMAD.U32 R19, R174, 0x10000, RZ ;  /* 0x00010000ae137824 */ /* 0x020fe200078e00ff */
[----:B------:R-:W-:Y:S01]  /*3320*/  ISETP.GT.AND P2, PT, R20, 0x18, PT ;  /* 0x000000181400780c */ /* 0x000fe20003f44270 */
[----:B------:R-:W-:Y:S02]  /*3330*/  BSSY B1, `(.L_x_55) ;  /* 0x0000008000017945 */ /* 0x000fe40003800000 */
[----:B------:R-:W-:-:S04]  /*3340*/  FMUL R176, R19, R184 ;  /* 0x000000b813b07220 */ /* 0x000fc80000400000 */
[----:B------:R-:W-:-:S05]  /*3350*/  FFMA R176, R179, R185, R176 ;  /* 0x000000b9b3b07223 */ /* 0x000fca00000000b0 */
[----:B------:R-:W-:-:S05]  /*3360*/  F2FP.BF16.F32.PACK_AB R176, RZ, R176 ;  /* 0x000000b0ffb0723e */ /* 0x000fca00000010ff */
[----:B------:R0:W-:Y:S01]  /*3370*/  @P1 STG.E.U16 desc[UR36][R12.64+0x22], R176 ;  /* 0x000022b00c001986 */ /* 0x0001e2000c101524 */
[----:B------:R-:W-:-:S13]  /*3380*/  ISETP.GT.AND P1, PT, R3, RZ, P2 ;  /* 0x000000ff0300720c */ /* 0x000fda0001724270 */
[----:B0-----:R-:W-:Y:S05]  /*3390*/  @!P1 BRA `(.L_x_56) ;  /* 0x0000000000049947 */ /* 0x001fea0003800000 */
[----:B------:R0:W5:Y:S02]  /*33a0*/  LDG.E.LTC128B.U16 R174, desc[UR36][R4.64+0x30] ;  /* 0x0000302404ae7981 */ /* 0x000164000c1e1520 */
.L_x_56:
[----:B------:R-:W-:Y:S05]  /*33b0*/  BSYNC B1 ;  /* 0x0000000000017941 */ /* 0x000fea0003800000 */
.L_x_55:
[----:B-----5:R-:W-:Y:S01]  /*33c0*/  IMAD.U32 R19, R174, 0x10000, RZ ;  /* 0x00010000ae137824 */ /* 0x020fe200078e00ff */
[----:B------:R-:W-:Y:S03]  /*33d0*/  BSSY B1, `(.L_x_57) ;  /* 0x0000009000017945 */ /* 0x000fe60003800000 */
[----:B------:R-:W-:-:S04]  /*33e0*/  FMUL R19, R19, R184 ;  /* 0x000000b813137220 */ /* 0x000fc80000400000 */
[----:B------:R-:W-:-:S05]  /*33f0*/  FFMA R19, R180, R185, R19 ;  /* 0x000000b9b4137223 */ /* 0x000fca0000000013 */
[----:B------:R-:W-:-:S05]  /*3400*/  F2FP.BF16.F32.PACK_AB R19, RZ, R19 ;  /* 0x00000013ff13723e */ /* 0x000fca00000010ff */
[----:B------:R0:W-:Y:S01]  /*3410*/  @P1 STG.E.U16 desc[UR36][R6.64+0x30], R19 ;  /* 0x0000301306001986 */ /* 0x0001e2000c101524 */
[----:B------:R-:W-:-:S04]  /*3420*/  ISETP.GT.AND P1, PT, R20, 0x19, PT ;  /* 0x000000191400780c */ /* 0x000fc80003f24270 */
[----:B------:R-:W-:-:S13]  /*3430*/  ISETP.GT.AND P5, PT, R3, RZ, P1 ;  /* 0x000000ff0300720c */ /* 0x000fda0000fa4270 */
[----:B0-----:R-:W-:Y:S05]  /*3440*/  @!P5 BRA `(.L_x_58) ;  /* 0x000000000004d947 */ /* 0x001fea0003800000 */
[----:B------:R0:W5:Y:S02]  /*3450*/  LDG.E.LTC128B.U16 R174, desc[UR36][R4.64+0x32] ;  /* 0x0000322404ae7981 */ /* 0x000164000c1e1520 */
.L_x_58:
[----:B------:R-:W-:Y:S05]  /*3460*/  BSYNC B1 ;  /* 0x0000000000017941 */ /* 0x000fea0003800000 */
.L_x_57:
        /* <DEDUP_REMOVED lines=9> */
.L_x_60:
[----:B------:R-:W-:Y:S05]  /*3500*/  BSYNC B1 ;  /* 0x0000000000017941 */ /* 0x000fea0003800000 */
.L_x_59:
        /* <DEDUP_REMOVED lines=9> */
.L_x_62:
[----:B------:R-:W-:Y:S05]  /*35a0*/  BSYNC B1 ;  /* 0x0000000000017941 */ /* 0x000fea0003800000 */
.L_x_61:
[----:B-----5:R-:W-:Y:S01]  /*35b0*/  IMAD.U32 R19, R174, 0x10000, RZ ;  /* 0x00010000ae137824 */ /* 0x020fe200078e00ff */
[----:B------:R-:W-:-:S03]  /*35c0*/  SHF.L.U64.HI R175, R8, 0x8, R9 ;  /* 0x0000000808af7819 */ /* 0x000fc60000010209 */
[----:B------:R-:W-:Y:S01]  /*35d0*/  FMUL R176, R19, R184 ;  /* 0x000000b813b07220 */ /* 0x000fe20000400000 */
[----:B------:R-:W-:-:S03]  /*35e0*/  IMAD.SHL.U32 R19, R8, 0x100, RZ ;  /* 0x0000010008137824 */ /* 0x000fc600078e00ff */
[----:B------:R-:W-:-:S05]  /*35f0*/  FFMA R176, R183, R185, R176 ;  /* 0x000000b9b7b07223 */ /* 0x000fca00000000b0 */
[----:B------:R-:W-:-:S05]  /*3600*/  F2FP.BF16.F32.PACK_AB R176, RZ, R176 ;  /* 0x000000b0ffb0723e */ /* 0x000fca00000010ff */
[----:B------:R0:W-:Y:S01]  /*3610*/  @P5 STG.E.U16 desc[UR36][R12.64+0x32], R176 ;  /* 0x000032b00c005986 */ /* 0x0001e2000c101524 */
[----:B------:R-:W-:-:S05]  /*3620*/  IADD3 R8, P5, R19, R6, RZ ;  /* 0x0000000613087210 */ /* 0x000fca0007fbe0ff */
[----:B------:R-:W-:Y:S01]  /*3630*/  IMAD.X R9, R175, 0x1, R7, P5 ;  /* 0x00000001af097824 */ /* 0x000fe200028e0607 */
[----:B------:R-:W-:-:S13]  /*3640*/  ISETP.GT.AND P5, PT, R3, 0x80, P0 ;  /* 0x000000800300780c */ /* 0x000fda00007a4270 */
[----:B------:R-:W2:Y:S01]  /*3650*/  @P5 LDG.E.LTC128B.U16 R174, desc[UR36][R170.64] ;  /* 0x00000024aaae5981 */ /* 0x000ea2000c1e1520 */
[----:B------:R-:W-:Y:S01]  /*3660*/  BSSY B1, `(.L_x_63) ;  /* 0x000000a000017945 */ /* 0x000fe20003800000 */
[----:B--2---:R-:W-:-:S04]  /*3670*/  IMAD.U32 R177, R174, 0x10000, RZ ;  /* 0x00010000aeb17824 */ /* 0x004fc800078e00ff */
[----:B------:R-:W-:-:S04]  /*3680*/  FMUL R177, R177, R184 ;  /* 0x000000b8b1b17220 */ /* 0x000fc80000400000 */
[----:B------:R-:W-:-:S05]  /*3690*/  FFMA R177, R152, R185, R177 ;  /* 0x000000b998b17223 */ /* 0x000fca00000000b1 */
[----:B------:R-:W-:-:S05]  /*36a0*/  F2FP.BF16.F32.PACK_AB R177, RZ, R177 ;  /* 0x000000b1ffb1723e */ /* 0x000fca00000010ff */
[----:B------:R0:W-:Y:S01]  /*36b0*/  @P5 STG.E.U16 desc[UR36][R8.64], R177 ;  /* 0x000000b108005986 */ /* 0x0001e2000c101524 */
[----:B------:R-:W-:-:S04]  /*36c0*/  LOP3.LUT P5, RZ, R2, 0x2, RZ, 0xc0, !PT ;  /* 0x0000000202ff7812 */ /* 0x000fc800078ac0ff */
[----:B------:R-:W-:-:S13]  /*36d0*/  ISETP.GT.AND P5, PT, R3, 0x80, P5 ;  /* 0x000000800300780c */ /* 0x000fda0002fa4270 */
[----:B0-----:R-:W-:Y:S05]  /*36e0*/  @!P5 BRA `(.L_x_64) ;  /* 0x000000000004d947 */ /* 0x001fea0003800000 */
[----:B------:R0:W5:Y:S02]  /*36f0*/  LDG.E.LTC128B.U16 R174, desc[UR36][R168.64+0x2] ;  /* 0x00000224a8ae7981 */ /* 0x000164000c1e1520 */
.L_x_64:
[----:B------:R-:W-:Y:S05]  /*3700*/  BSYNC B1 ;  /* 0x0000000000017941 */ /* 0x000fea0003800000 */
.L_x_63:
[----:B-----5:R-:W-:Y:S01]  /*3710*/  IMAD.U32 R171, R174, 0x10000, RZ ;  /* 0x00010000aeab7824 */ /* 0x020fe200078e00ff */
[----:B------:R-:W-:Y:S01]  /*3720*/  ISETP.GT.AND P0, PT, R3, 0x88, P0 ;  /* 0x000000880300780c */ /* 0x000fe20000704270 */
[----:B------:R-:W-:Y:S02]  /*3730*/  BSSY B1, `(.L_x_65) ;  /* 0x000000a000017945 */ /* 0x000fe40003800000 */
[----:B------:R-:W-:-:S04]  /*3740*/  FMUL R152, R171, R184 ;  /* 0x000000b8ab987220 */ /* 0x000fc80000400000 */
[----:B------:R-:W-:-:S05]  /*3750*/  FFMA R152, R153, R185, R152 ;  /* 0x000000b999987223 */ /* 0x000fca0000000098 */
[----:B------:R-:W-:-:S04]  /*3760*/  F2FP.BF16.F32.PACK_AB R152, RZ, R152 ;  /* 0x00000098ff98723e */ /* 0x000fc800000010ff */
[----:B------:R-:W-:-:S05]  /*3770*/  PRMT R153, R152, 0x7610, R153 ;  /* 0x0000761098997816 */ /* 0x000fca0000000099 */
[----:B------:R2:W-:Y:S01]  /*3780*/  @P5 STG.E.U16 desc[UR36][R8.64+0x2], R153 ;  /* 0x0000029908005986 */ /* 0x0005e2000c101524 */
[----:B------:R-:W-:-:S05]  /*3790*/  IADD3 R152, P5, R8, R21, RZ ;  /* 0x0000001508987210 */ /* 0x000fca0007fbe0ff */
[----:B--2---:R-:W-:Y:S01]  /*37a0*/  IMAD.X R153, R9, 0x1, R189, P5 ;  /* 0x0000000109997824 */ /* 0x004fe200028e06bd */
[----:B------:R-:W-:Y:S07]  /*37b0*/  @!P0 BRA `(.L_x_66) ;  /* 0x0000000000048947 */ /* 0x000fee0003800000 */
[----:B------:R2:W5:Y:S02]  /*37c0*/  LDG.E.LTC128B.U16 R174, desc[UR36][R172.64] ;  /* 0x00000024acae7981 */ /* 0x000564000c1e1520 */
.L_x_66:
[----:B------:R-:W-:Y:S05]  /*37d0*/  BSYNC B1 ;  /* 0x0000000000017941 */ /* 0x000fea0003800000 */
.L_x_65:
[----:B-----5:R-:W-:Y:S01]  /*37e0*/  IMAD.U32 R171, R174, 0x10000, RZ ;  /* 0x00010000aeab7824 */ /* 0x020fe200078e00ff */
[----:B------:R-:W-:Y:S01]  /*37f0*/  LOP3.LUT P5, RZ, R2, 0x2, RZ, 0xc0, !PT ;  /* 0x0000000202ff7812 */ /* 0x000fe200078ac0ff */
[----:B------:R-:W-:Y:S02]  /*3800*/  BSSY B1, `(.L_x_67) ;  /* 0x0000008000017945 */ /* 0x000fe40003800000 */
[----:B------:R-:W-:-:S04]  /*3810*/  FMUL R171, R171, R184 ;  /* 0x000000b8abab7220 */ /* 0x000fc80000400000 */
[----:B------:R-:W-:-:S05]  /*3820*/  FFMA R171, R154, R185, R171 ;  /* 0x000000b99aab7223 */ /* 0x000fca00000000ab */
[----:B------:R-:W-:-:S05]  /*3830*/  F2FP.BF16.F32.PACK_AB R171, RZ, R171 ;  /* 0x000000abffab723e */ /* 0x000fca00000010ff */
[----:B------:R0:W-:Y:S01]  /*3840*/  @P0 STG.E.U16 desc[UR36][R152.64], R171 ;  /* 0x000000ab98000986 */ /* 0x0001e2000c101524 */
[----:B------:R-:W-:-:S13]  /*3850*/  ISETP.GT.AND P0, PT, R3, 0x88, P5 ;  /* 0x000000880300780c */ /* 0x000fda0002f04270 */
[----:B0-----:R-:W-:Y:S05]  /*3860*/  @!P0 BRA `(.L_x_68) ;  /* 0x0000000000048947 */ /* 0x001fea0003800000 */
[----:B------:R0:W5:Y:S02]  /*3870*/  LDG.E.LTC128B.U16 R174, desc[UR36][R14.64+0x2] ;  /* 0x000002240eae7981 */ /* 0x000164000c1e1520 */
.L_x_68:
[----:B------:R-:W-:Y:S05]  /*3880*/  BSYNC B1 ;  /* 0x0000000000017941 */ /* 0x000fea0003800000 */
.L_x_67:
        /* <DEDUP_REMOVED lines=10> */
.L_x_70:
[----:B------:R-:W-:Y:S05]  /*3930*/  BSYNC B1 ;  /* 0x0000000000017941 */ /* 0x000fea0003800000 */
.L_x_69:
        /* <DEDUP_REMOVED lines=9> */
.L_x_72:
[----:B------:R-:W-:Y:S05]  /*39d0*/  BSYNC B1 ;  /* 0x0000000000017941 */ /* 0x000fea0003800000 */
.L_x_71:
        /* <DEDUP_REMOVED lines=9> */
.L_x_74:
[----:B------:R-:W-:Y:S05]  /*3a70*/  BSYNC B1 ;  /* 0x0000000000017941 */ /* 0x000fea0003800000 */
.L_x_73:
[----:B-----5:R-:W-:Y:S01]  /*3a80*/  IMAD.U32 R155, R174, 0x10000, RZ ;  /* 0x00010000ae9b7824 */ /* 0x020fe200078e00ff */
[----:B------:R-:W-:Y:S01]  /*3a90*/  ISETP.GT.AND P5, PT, R3, 0x88, P6 ;  /* 0x000000880300780c */ /* 0x000fe200037a4270 */
[----:B------:R-:W-:Y:S02]  /*3aa0*/  BSSY B1, `(.L_x_75) ;  /* 0x0000007000017945 */ /* 0x000fe40003800000 */
[----:B------:R-:W-:-:S04]  /*3ab0*/  FMUL R155, R155, R184 ;  /* 0x000000b89b9b7220 */ /* 0x000fc80000400000 */
[----:B------:R-:W-:-:S05]  /*3ac0*/  FFMA R155, R158, R185, R155 ;  /* 0x000000b99e9b7223 */ /* 0x000fca000000009b */
[----:B------:R-:W-:-:S05]  /*3ad0*/  F2FP.BF16.F32.PACK_AB R155, RZ, R155 ;  /* 0x0000009bff9b723e */ /* 0x000fca00000010ff */
[----:B------:R0:W-:Y:S01]  /*3ae0*/  @P0 STG.E.U16 desc[UR36][R152.64+0x10], R155 ;  /* 0x0000109b98000986 */ /* 0x0001e2000c101524 */
[----:B------:R-:W-:Y:S05]  /*3af0*/  @!P5 BRA `(.L_x_76) ;  /* 0x000000000004d947 */ /* 0x000fea0003800000 */
[----:B------:R0:W5:Y:S02]  /*3b00*/  LDG.E.LTC128B.U16 R174, desc[UR36][R14.64+0x12] ;  /* 0x000012240eae7981 */ /* 0x000164000c1e1520 */
.L_x_76:
[----:B------:R-:W-:Y:S05]  /*3b10*/  BSYNC B1 ;  /* 0x0000000000017941 */ /* 0x000fea0003800000 */
.L_x_75:
[----:B0----5:R-:W-:Y:S01]  /*3b20*/  IMAD.U32 R155, R174, 0x10000, RZ ;  /* 0x00010000ae9b7824 */ /* 0x021fe200078e00ff */
        /* <DEDUP_REMOVED lines=8> */
.L_x_78:
[----:B------:R-:W-:Y:S05]  /*3bb0*/  BSYNC B1 ;  /* 0x0000000000017941 */ /* 0x000fea0003800000 */
.L_x_77:
        /* <DEDUP_REMOVED lines=9> */
.L_x_80:
[----:B------:R-:W-:Y:S05]  /*3c50*/  BSYNC B1 ;  /* 0x0000000000017941 */ /* 0x000fea0003800000 */
.L_x_79:
        /* <DEDUP_REMOVED lines=9> */
.L_x_82:
[----:B------:R-:W-:Y:S05]  /*3cf0*/  BSYNC B1 ;  /* 0x0000000000017941 */ /* 0x000fea0003800000 */
.L_x_81:
        /* <DEDUP_REMOVED lines=9> */
.L_x_84:
[----:B------:R-:W-:Y:S05]  /*3d90*/  BSYNC B1 ;  /* 0x0000000000017941 */ /* 0x000fea0003800000 */
.L_x_83:
        /* <DEDUP_REMOVED lines=9> */
.L_x_86:
[----:B------:R-:W-:Y:S05]  /*3e30*/  BSYNC B1 ;  /* 0x0000000000017941 */ /* 0x000fea0003800000 */
.L_x_85:
        /* <DEDUP_REMOVED lines=9> */
.L_x_88:
[----:B------:R-:W-:Y:S05]  /*3ed0*/  BSYNC B1 ;  /* 0x0000000000017941 */ /* 0x000fea0003800000 */
.L_x_87:
        /* <DEDUP_REMOVED lines=9> */
.L_x_90:
[----:B------:R-:W-:Y:S05]  /*3f70*/  BSYNC B1 ;  /* 0x0000000000017941 */ /* 0x000fea0003800000 */
.L_x_89:
        /* <DEDUP_REMOVED lines=9> */
.L_x_92:
[----:B------:R-:W-:Y:S05]  /*4010*/  BSYNC B1 ;  /* 0x0000000000017941 */ /* 0x000fea0003800000 */
.L_x_91:
[----:B0----5:R-:W-:Y:S01]  /*4020*/  IMAD.U32 R155, R174, 0x10000, RZ ;  /* 0x00010000ae9b7824 */ /* 0x021fe200078e00ff */
        /* <DEDUP_REMOVED lines=11> */
.L_x_94:
[----:B------:R-:W-:Y:S05]  /*40e0*/  BSYNC B1 ;  /* 0x0000000000017941 */ /* 0x000fea0003800000 */
.L_x_93:
        /* <DEDUP_REMOVED lines=12> */
.L_x_96:
[----:B------:R-:W-:Y:S05]  /*41b0*/  BSYNC B1 ;  /* 0x0000000000017941 */ /* 0x000fea0003800000 */
.L_x_95:
        /* <DEDUP_REMOVED lines=9> */
.L_x_98:
[----:B------:R-:W-:Y:S05]  /*4250*/  BSYNC B1 ;  /* 0x0000000000017941 */ /* 0x000fea0003800000 */
.L_x_97:
        /* <DEDUP_REMOVED lines=9> */
.L_x_100:
[----:B------:R-:W-:Y:S05]  /*42f0*/  BSYNC B1 ;  /* 0x0000000000017941 */ /* 0x000fea0003800000 */
.L_x_99:
        /* <DEDUP_REMOVED lines=12> */
.L_x_102:
[----:B------:R-:W-:Y:S05]  /*43c0*/  BSYNC B1 ;  /* 0x0000000000017941 */ /* 0x000fea0003800000 */
.L_x_101:
[----:B-----5:R-:W-:Y:S01]  /*43d0*/  IMAD.U32 R137, R174, 0x10000, RZ ;  /* 0x00010000ae897824 */ /* 0x020fe200078e00ff */
[----:B0-----:R-:W-:Y:S01]  /*43e0*/  IADD3 R136, P0, P2, R21, R6, R19 ;  /* 0x0000000615887210 */ /* 0x001fe20007a1e013 */
[----:B------:R-:W-:Y:S01]  /*43f0*/  BSSY B1, `(.L_x_103) ;  /* 0x000000a000017945 */ /* 0x000fe20003800000 */
[----:B------:R-:W-:Y:S01]  /*4400*/  ISETP.GT.AND P4, PT, R20, 0x29, PT ;  /* 0x000000291400780c */ /* 0x000fe20003f84270 */
[----:B------:R-:W-:-:S04]  /*4410*/  FMUL R137, R137, R184 ;  /* 0x000000b889897220 */ /* 0x000fc80000400000 */
[----:B------:R-:W-:Y:S01]  /*4420*/  FFMA R140, R140, R185, R137 ;  /* 0x000000b98c8c7223 */ /* 0x000fe20000000089 */
[----:B------:R-:W-:Y:S02]  /*4430*/  IADD3.X R137, R189, R7, R175, P0, P2 ;  /* 0x00000007bd897210 */ /* 0x000fe400007e44af */
[----:B------:R-:W-:Y:S02]  /*4440*/  ISETP.GT.AND P0, PT, R3, RZ, P4 ;  /* 0x000000ff0300720c */ /* 0x000fe40002704270 */
[----:B------:R-:W-:-:S05]  /*4450*/  F2FP.BF16.F32.PACK_AB R140, RZ, R140 ;  /* 0x0000008cff8c723e */ /* 0x000fca00000010ff */
[----:B------:R0:W-:Y:S06]  /*4460*/  @P1 STG.E.U16 desc[UR36][R6.64+0x50], R140 ;  /* 0x0000508c06001986 */ /* 0x0001ec000c101524 */
[----:B------:R-:W-:Y:S05]  /*4470*/  @!P0 BRA `(.L_x_104) ;  /* 0x0000000000048947 */ /* 0x000fea0003800000 */
[----:B------:R0:W5:Y:S02]  /*4480*/  LDG.E.LTC128B.U16 R174, desc[UR36][R4.64+0x52] ;  /* 0x0000522404ae7981 */ /* 0x000164000c1e1520 */
.L_x_104:
[----:B------:R-:W-:Y:S05]  /*4490*/  BSYNC B1 ;  /* 0x0000000000017941 */ /* 0x000fea0003800000 */
.L_x_103:
        /* <DEDUP_REMOVED lines=9> */
.L_x_106:
[----:B------:R-:W-:Y:S05]  /*4530*/  BSYNC B1 ;  /* 0x0000000000017941 */ /* 0x000fea0003800000 */
.L_x_105:
        /* <DEDUP_REMOVED lines=9> */
.L_x_108:
[----:B------:R-:W-:Y:S05]  /*45d0*/  BSYNC B1 ;  /* 0x0000000000017941 */ /* 0x000fea0003800000 */
.L_x_107:
[----:B0----5:R-:W-:Y:S01]  /*45e0*/  IMAD.U32 R19, R174, 0x10000, RZ ;  /* 0x00010000ae137824 */ /* 0x021fe200078e00ff */
        /* <DEDUP_REMOVED lines=9> */
.L_x_110:
[----:B------:R-:W-:Y:S05]  /*4680*/  BSYNC B1 ;  /* 0x0000000000017941 */ /* 0x000fea0003800000 */
.L_x_109:
[----:B-----5:R-:W-:Y:S01]  /*4690*/  IMAD.U32 R19, R174, 0x10000, RZ ;  /* 0x00010000ae137824 */ /* 0x020fe200078e00ff */
[----:B------:R-:W-:Y:S01]  /*46a0*/  ISETP.GT.AND P2, PT, R20, 0x31, PT ;  /* 0x000000311400780c */ /* 0x000fe20003f44270 */
[----:B------:R-:W-:Y:S02]  /*46b0*/  BSSY B1, `(.L_x_111) ;  /* 0x000000a000017945 */ /* 0x000fe40003800000 */
[----:B------:R-:W-:-:S04]  /*46c0*/  FMUL R19, R19, R184 ;  /* 0x000000b813137220 */ /* 0x000fc80000400000 */
[----:B------:R-:W-:-:S05]  /*46d0*/  FFMA R19, R144, R185, R19 ;  /* 0x000000b990137223 */ /* 0x000fca0000000013 */
[----:B------:R-:W-:-:S05]  /*46e0*/  F2FP.BF16.F32.PACK_AB R19, RZ, R19 ;  /* 0x00000013ff13723e */ /* 0x000fca00000010ff */
[----:B------:R0:W-:Y:S01]  /*46f0*/  @P0 STG.E.U16 desc[UR36][R6.64+0x60], R19 ;  /* 0x0000601306000986 */ /* 0x0001e2000c101524 */
[----:B------:R-:W-:-:S05]  /*4700*/  IADD3 R138, P0, R21, R8, RZ ;  /* 0x00000008158a7210 */ /* 0x000fca0007f1e0ff */
[----:B------:R-:W-:Y:S01]  /*4710*/  IMAD.X R139, R189, 0x1, R9, P0 ;  /* 0x00000001bd8b7824 */ /* 0x000fe200000e0609 */
[----:B------:R-:W-:-:S13]  /*4720*/  ISETP.GT.AND P0, PT, R3, RZ, P2 ;  /* 0x000000ff0300720c */ /* 0x000fda0001704270 */
[----:B0-----:R-:W-:Y:S05]  /*4730*/  @!P0 BRA `(.L_x_112) ;  /* 0x0000000000048947 */ /* 0x001fea0003800000 */
[----:B------:R0:W5:Y:S02]  /*4740*/  LDG.E.LTC128B.U16 R174, desc[UR36][R4.64+0x62] ;  /* 0x0000622404ae7981 */ /* 0x000164000c1e1520 */
.L_x_112:
[----:B------:R-:W-:Y:S05]  /*4750*/  BSYNC B1 ;  /* 0x0000000000017941 */ /* 0x000fea0003800000 */
.L_x_111:
        /* <DEDUP_REMOVED lines=9> */
.L_x_114:
[----:B------:R-:W-:Y:S05]  /*47f0*/  BSYNC B1 ;  /* 0x0000000000017941 */ /* 0x000fea0003800000 */
.L_x_113:
        /* <DEDUP_REMOVED lines=9> */
.L_x_116:
[----:B------:R-:W-:Y:S05]  /*4890*/  BSYNC B1 ;  /* 0x0000000000017941 */ /* 0x000fea0003800000 */
.L_x_115:
        /* <DEDUP_REMOVED lines=10> */
.L_x_118:
[----:B------:R-:W-:Y:S05]  /*4940*/  BSYNC B1 ;  /* 0x0000000000017941 */ /* 0x000fea0003800000 */
.L_x_117:
        /* <DEDUP_REMOVED lines=10> */
.L_x_120:
[----:B------:R-:W-:Y:S05]  /*49f0*/  BSYNC B1 ;  /* 0x0000000000017941 */ /* 0x000fea0003800000 */
.L_x_119:
        /* <DEDUP_REMOVED lines=9> */
.L_x_122:
[----:B------:R-:W-:Y:S05]  /*4a90*/  BSYNC B1 ;  /* 0x0000000000017941 */ /* 0x000fea0003800000 */
.L_x_121:
        /* <DEDUP_REMOVED lines=9> */
.L_x_124:
[----:B------:R-:W-:Y:S05]  /*4b30*/  BSYNC B1 ;  /* 0x0000000000017941 */ /* 0x000fea0003800000 */
.L_x_123:
[----:B-----5:R-:W-:Y:S01]  /*4b40*/  IMAD.U32 R19, R174, 0x10000, RZ ;  /* 0x00010000ae137824 */ /* 0x020fe200078e00ff */
[----:B------:R-:W-:Y:S03]  /*4b50*/  BSSY B1, `(.L_x_125) ;  /* 0x0000009000017945 */ /* 0x000fe60003800000 */
        /* <DEDUP_REMOVED lines=8> */
.L_x_126:
[----:B------:R-:W-:Y:S05]  /*4be0*/  BSYNC B1 ;  /* 0x0000000000017941 */ /* 0x000fea0003800000 */
.L_x_125:
        /* <DEDUP_REMOVED lines=10> */
.L_x_128:
[----:B------:R-:W-:Y:S05]  /*4c90*/  BSYNC B1 ;  /* 0x0000000000017941 */ /* 0x000fea0003800000 */
.L_x_127:
        /* <DEDUP_REMOVED lines=10> */
.L_x_130:
[----:B------:R-:W-:Y:S05]  /*4d40*/  BSYNC B1 ;  /* 0x0000000000017941 */ /* 0x000fea0003800000 */
.L_x_129:
        /* <DEDUP_REMOVED lines=10> */
.L_x_132:
[----:B------:R-:W-:Y:S05]  /*4df0*/  BSYNC B1 ;  /* 0x0000000000017941 */ /* 0x000fea0003800000 */
.L_x_131:
        /* <DEDUP_REMOVED lines=9> */
.L_x_134:
[----:B------:R-:W-:Y:S05]  /*4e90*/  BSYNC B1 ;  /* 0x0000000000017941 */ /* 0x000fea0003800000 */
.L_x_133:
        /* <DEDUP_REMOVED lines=9> */
.L_x_136:
[----:B------:R-:W-:Y:S05]  /*4f30*/  BSYNC B1 ;  /* 0x0000000000017941 */ /* 0x000fea0003800000 */
.L_x_135:
        /* <DEDUP_REMOVED lines=9> */
.L_x_138:
[----:B------:R-:W-:Y:S05]  /*4fd0*/  BSYNC B1 ;  /* 0x0000000000017941 */ /* 0x000fea0003800000 */
.L_x_137:
[----:B-----5:R-:W-:Y:S01]  /*4fe0*/  IMAD.U32 R19, R174, 0x10000, RZ ;  /* 0x00010000ae137824 */ /* 0x020fe200078e00ff */
[----:B------:R-:W-:Y:S01]  /*4ff0*/  ISETP.GT.AND P4, PT, R3, 0x88, P4 ;  /* 0x000000880300780c */ /* 0x000fe20002784270 */
[----:B------:R-:W-:Y:S01]  /*5000*/  IMAD.MOV.U32 R120, RZ, RZ, R138 ;  /* 0x000000ffff787224 */ /* 0x000fe200078e008a */
[----:B------:R-:W-:Y:S01]  /*5010*/  BSSY B1, `(.L_x_139) ;  /* 0x0000008000017945 */ /* 0x000fe20003800000 */
[----:B------:R-:W-:Y:S01]  /*5020*/  FMUL R19, R19, R184 ;  /* 0x000000b813137220 */ /* 0x000fe20000400000 */
[----:B------:R-:W-:-:S03]  /*5030*/  IMAD.MOV.U32 R121, RZ, RZ, R139 ;  /* 0x000000ffff797224 */ /* 0x000fc600078e008b */
[----:B------:R-:W-:-:S05]  /*5040*/  FFMA R19, R126, R185, R19 ;  /* 0x000000b97e137223 */ /* 0x000fca0000000013 */
[----:B------:R-:W-:-:S05]  /*5050*/  F2FP.BF16.F32.PACK_AB R19, RZ, R19 ;  /* 0x00000013ff13723e */ /* 0x000fca00000010ff */
[----:B------:R0:W-:Y:S01]  /*5060*/  @P5 STG.E.U16 desc[UR36][R120.64+0x50], R19 ;  /* 0x0000501378005986 */ /* 0x0001e2000c101524 */
[----:B------:R-:W-:Y:S05]  /*5070*/  @!P4 BRA `(.L_x_140) ;  /* 0x000000000004c947 */ /* 0x000fea0003800000 */
[----:B------:R0:W5:Y:S02]  /*5080*/  LDG.E.LTC128B.U16 R174, desc[UR36][R14.64+0x52] ;  /* 0x000052240eae7981 */ /* 0x000164000c1e1520 */
.L_x_140:
[----:B------:R-:W-:Y:S05]  /*5090*/  BSYNC B1 ;  /* 0x0000000000017941 */ /* 0x000fea0003800000 */
.L_x_139:
        /* <DEDUP_REMOVED lines=9> */
.L_x_142:
[----:B------:R-:W-:Y:S05]  /*5130*/  BSYNC B1 ;  /* 0x0000000000017941 */ /* 0x000fea0003800000 */
.L_x_141:
        /* <DEDUP_REMOVED lines=9> */
.L_x_144:
[----:B------:R-:W-:Y:S05]  /*51d0*/  BSYNC B1 ;  /* 0x0000000000017941 */ /* 0x000fea0003800000 */
.L_x_143:
        /* <DEDUP_REMOVED lines=9> */
.L_x_146:
[----:B------:R-:W-:Y:S05]  /*5270*/  BSYNC B1 ;  /* 0x0000000000017941 */ /* 0x000fea0003800000 */
.L_x_145:
        /* <DEDUP_REMOVED lines=9> */
.L_x_148:
[----:B------:R-:W-:Y:S05]  /*5310*/  BSYNC B1 ;  /* 0x0000000000017941 */ /* 0x000fea0003800000 */
.L_x_147:
        /* <DEDUP_REMOVED lines=9> */
.L_x_150:
[----:B------:R-:W-:Y:S05]  /*53b0*/  BSYNC B1 ;  /* 0x0000000000017941 */ /* 0x000fea0003800000 */
.L_x_149:
        /* <DEDUP_REMOVED lines=9> */
.L_x_152:
[----:B------:R-:W-:Y:S05]  /*5450*/  BSYNC B1 ;  /* 0x0000000000017941 */ /* 0x000fea0003800000 */
.L_x_151:
        /* <DEDUP_REMOVED lines=9> */
.L_x_154:
[----:B------:R-:W-:Y:S05]  /*54f0*/  BSYNC B1 ;  /* 0x0000000000017941 */ /* 0x000fea0003800000 */
.L_x_153:
        /* <DEDUP_REMOVED lines=9> */
.L_x_156:
[----:B------:R-:W-:Y:S05]  /*5590*/  BSYNC B1 ;  /* 0x0000000000017941 */ /* 0x000fea0003800000 */
.L_x_155:
[----:B0----5:R-:W-:Y:S01]  /*55a0*/  IMAD.U32 R19, R174, 0x10000, RZ ;  /* 0x00010000ae137824 */ /* 0x021fe200078e00ff */
[----:B------:R-:W-:Y:S01]  /*55b0*/  ISETP.GT.AND P3, PT, R20, 0x40, PT ;  /* 0x000000401400780c */ /* 0x000fe20003f64270 */
[----:B------:R-:W-:Y:S02]  /*55c0*/  BSSY B1, `(.L_x_157) ;  /* 0x0000009000017945 */ /* 0x000fe40003800000 */
[----:B------:R-:W-:Y:S01]  /*55d0*/  FMUL R122, R19, R184 ;  /* 0x000000b8137a7220 */ /* 0x000fe20000400000 */
[----:B------:R-:W-:Y:S02]  /*55e0*/  ISETP.GT.AND P1, PT, R3, RZ, P3 ;  /* 0x000000ff0300720c */ /* 0x000fe40001f24270 */
[----:B------:R-:W-:Y:S01]  /*55f0*/  P2R R21, PR, RZ, 0x8 ;  /* 0x00000008ff157803 */ /* 0x000fe20000000000 */
[----:B------:R-:W-:-:S05]  /*5600*/  FFMA R122, R135, R185, R122 ;  /* 0x000000b9877a7223 */ /* 0x000fca000000007a */
[----:B------:R-:W-:-:S05]  /*5610*/  F2FP.BF16.F32.PACK_AB R122, RZ, R122 ;  /* 0x0000007aff7a723e */ /* 0x000fca00000010ff */
[----:B------:R0:W-:Y:S01]  /*5620*/  @P0 STG.E.U16 desc[UR36][R120.64+0x72], R122 ;  /* 0x0000727a78000986 */ /* 0x0001e2000c101524 */
[----:B------:R-:W-:Y:S05]  /*5630*/  @!P1 BRA `(.L_x_158) ;  /* 0x0000000000049947 */ /* 0x000fea0003800000 */
[----:B------:R0:W5:Y:S02]  /*5640*/  LDG.E.LTC128B.U16 R174, desc[UR36][R4.64+0x80] ;  /* 0x0000802404ae7981 */ /* 0x000164000c1e1520 */
.L_x_158:
[----:B------:R-:W-:Y:S05]  /*5650*/  BSYNC B1 ;  /* 0x0000000000017941 */ /* 0x000fea0003800000 */
.L_x_157:
[----:B-----5:R-:W-:Y:S01]  /*5660*/  IMAD.U32 R19, R174, 0x10000, RZ ;  /* 0x00010000ae137824 */ /* 0x020fe200078e00ff */
[----:B------:R-:W-:Y:S01]  /*5670*/  ISETP.GT.AND P2, PT, R20, 0x41, PT ;  /* 0x000000411400780c */ /* 0x000fe20003f44270 */
[----:B------:R-:W-:Y:S02]  /*5680*/  BSSY B1, `(.L_x_159) ;  /* 0x0000009000017945 */ /* 0x000fe40003800000 */
[----:B------:R-:W-:Y:S01]  /*5690*/  FMUL R19, R19, R184 ;  /* 0x000000b813137220 */ /* 0x000fe20000400000 */
[----:B------:R-:W-:Y:S02]  /*56a0*/  ISETP.GT.AND P0, PT, R3, RZ, P2 ;  /* 0x000000ff0300720c */ /* 0x000fe40001704270 */
[----:B0-----:R-:W-:Y:S01]  /*56b0*/  P2R R122, PR, RZ, 0x4 ;  /* 0x00000004ff7a7803 */ /* 0x001fe20000000000 */
[----:B------:R-:W-:-:S05]  /*56c0*/  FFMA R19, R104, R185, R19 ;  /* 0x000000b968137223 */ /* 0x000fca0000000013 */
[----:B------:R-:W-:-:S05]  /*56d0*/  F2FP.BF16.F32.PACK_AB R19, RZ, R19 ;  /* 0x00000013ff13723e */ /* 0x000fca00000010ff */
[----:B------:R0:W-:Y:S01]  /*56e0*/  @P1 STG.E.U16 desc[UR36][R6.64+0x80], R19 ;  /* 0x0000801306001986 */ /* 0x0001e2000c101524 */
[----:B------:R-:W-:Y:S05]  /*56f0*/  @!P0 BRA `(.L_x_160) ;  /* 0x0000000000048947 */ /* 0x000fea0003800000 */
[----:B------:R0:W5:Y:S02]  /*5700*/  LDG.E.LTC128B.U16 R174, desc[UR36][R4.64+0x82] ;  /* 0x0000822404ae7981 */ /* 0x000164000c1e1520 */
.L_x_160:
[----:B------:R-:W-:Y:S05]  /*5710*/  BSYNC B1 ;  /* 0x0000000000017941 */ /* 0x000fea0003800000 */
.L_x_159:
        /* <DEDUP_REMOVED lines=9> */
.L_x_162:
[----:B------:R-:W-:Y:S05]  /*57b0*/  BSYNC B1 ;  /* 0x0000000000017941 */ /* 0x000fea0003800000 */
.L_x_161:
        /* <DEDUP_REMOVED lines=9> */
.L_x_164:
[----:B------:R-:W-:Y:S05]  /*5850*/  BSYNC B1 ;  /* 0x0000000000017941 */ /* 0x000fea0003800000 */
.L_x_163:
[----:B0----5:R-:W-:Y:S01]  /*5860*/  IMAD.U32 R19, R174, 0x10000, RZ ;  /* 0x00010000ae137824 */ /* 0x021fe200078e00ff */
[----:B------:R-:W-:Y:S01]  /*5870*/  ISETP.GT.AND P6, PT, R20, 0x48, PT ;  /* 0x000000481400780c */ /* 0x000fe20003fc4270 */
[----:B------:R-:W-:Y:S02]  /*5880*/  BSSY B1, `(.L_x_165) ;  /* 0x0000008000017945 */ /* 0x000fe40003800000 */
[----:B------:R-:W-:Y:S01]  /*5890*/  FMUL R104, R19, R184 ;  /* 0x000000b813687220 */ /* 0x000fe20000400000 */
[----:B------:R-:W-:-:S03]  /*58a0*/  ISETP.GT.AND P1, PT, R3, RZ, P6 ;  /* 0x000000ff0300720c */ /* 0x000fc60003724270 */
[----:B------:R-:W-:-:S05]  /*58b0*/  FFMA R104, R107, R185, R104 ;  /* 0x000000b96b687223 */ /* 0x000fca0000000068 */
[----:B------:R-:W-:-:S05]  /*58c0*/  F2FP.BF16.F32.PACK_AB R104, RZ, R104 ;  /* 0x00000068ff68723e */ /* 0x000fca00000010ff */
[----:B------:R0:W-:Y:S01]  /*58d0*/  @P0 STG.E.U16 desc[UR36][R12.64+0x82], R104 ;  /* 0x000082680c000986 */ /* 0x0001e2000c101524 */
[----:B------:R-:W-:Y:S05]  /*58e0*/  @!P1 BRA `(.L_x_166) ;  /* 0x0000000000049947 */ /* 0x000fea0003800000 */
[----:B------:R0:W5:Y:S02]  /*58f0*/  LDG.E.LTC128B.U16 R174, desc[UR36][R4.64+0x90] ;  /* 0x0000902404ae7981 */ /* 0x000164000c1e1520 */
.L_x_166:
[----:B------:R-:W-:Y:S05]  /*5900*/  BSYNC B1 ;  /* 0x0000000000017941 */ /* 0x000fea0003800000 */
.L_x_165:
[----:B-----5:R-:W-:Y:S01]  /*5910*/  IMAD.U32 R19, R174, 0x10000, RZ ;  /* 0x00010000ae137824 */ /* 0x020fe200078e00ff */
        /* <DEDUP_REMOVED lines=9> */
.L_x_168:
[----:B------:R-:W-:Y:S05]  /*59b0*/  BSYNC B1 ;  /* 0x0000000000017941 */ /* 0x000fea0003800000 */
.L_x_167:
        /* <DEDUP_REMOVED lines=9> */
.L_x_170:
[----:B------:R-:W-:Y:S05]  /*5a50*/  BSYNC B1 ;  /* 0x0000000000017941 */ /* 0x000fea0003800000 */
.L_x_169:
        /* <DEDUP_REMOVED lines=9> */
.L_x_172:
[----:B------:R-:W-:Y:S05]  /*5af0*/  BSYNC B1 ;  /* 0x0000000000017941 */ /* 0x000fea0003800000 */
.L_x_171:
        /* <DEDUP_REMOVED lines=10> */
.L_x_174:
[----:B------:R-:W-:Y:S05]  /*5ba0*/  BSYNC B1 ;  /* 0x0000000000017941 */ /* 0x000fea0003800000 */
.L_x_173:
        /* <DEDUP_REMOVED lines=10> */
.L_x_176:
[----:B------:R-:W-:Y:S05]  /*5c50*/  BSYNC B1 ;  /* 0x0000000000017941 */ /* 0x000fea0003800000 */
.L_x_175:
        /* <DEDUP_REMOVED lines=9> */
.L_x_178:
[----:B------:R-:W-:Y:S05]  /*5cf0*/  BSYNC B1 ;  /* 0x0000000000017941 */ /* 0x000fea0003800000 */
.L_x_177:
        /* <DEDUP_REMOVED lines=9> */
.L_x_180:
[----:B------:R-:W-:Y:S05]  /*5d90*/  BSYNC B1 ;  /* 0x0000000000017941 */ /* 0x000fea0003800000 */
.L_x_179:
        /* <DEDUP_REMOVED lines=10> */
.L_x_182:
[----:B------:R-:W-:Y:S05]  /*5e40*/  BSYNC B1 ;  /* 0x0000000000017941 */ /* 0x000fea0003800000 */
.L_x_181:
        /* <DEDUP_REMOVED lines=10> */
.L_x_184:
[----:B------:R-:W-:Y:S05]  /*5ef0*/  BSYNC B1 ;  /* 0x0000000000017941 */ /* 0x000fea0003800000 */
.L_x_183:
        /* <DEDUP_REMOVED lines=9> */
.L_x_186:
[----:B------:R-:W-:Y:S05]  /*5f90*/  BSYNC B1 ;  /* 0x0000000000017941 */ /* 0x000fea0003800000 */
.L_x_185:
        /* <DEDUP_REMOVED lines=9> */
.L_x_188:
[----:B------:R-:W-:Y:S05]  /*6030*/  BSYNC B1 ;  /* 0x0000000000017941 */ /* 0x000fea0003800000 */
.L_x_187:
[----:B-----5:R-:W-:Y:S01]  /*6040*/  IMAD.U32 R19, R174, 0x10000, RZ ;  /* 0x00010000ae137824 */ /* 0x020fe200078e00ff */
[----:B------:R-:W-:Y:S03]  /*6050*/  BSSY B1, `(.L_x_189) ;  /* 0x0000009000017945 */ /* 0x000fe60003800000 */
[----:B------:R-:W-:-:S04]  /*6060*/  FMUL R104, R19, R184 ;  /* 0x000000b813687220 */ /* 0x000fc80000400000 */
[----:B------:R-:W-:-:S05]  /*6070*/  FFMA R104, R119, R185, R104 ;  /* 0x000000b977687223 */ /* 0x000fca0000000068 */
[----:B------:R-:W-:-:S05]  /*6080*/  F2FP.BF16.F32.PACK_AB R104, RZ, R104 ;  /* 0x00000068ff68723e */ /* 0x000fca00000010ff */
[----:B------:R0:W-:Y:S01]  /*6090*/  @P5 STG.E.U16 desc[UR36][R12.64+0xb2], R104 ;  /* 0x0000b2680c005986 */ /* 0x0001e2000c101524 */
[----:B------:R-:W-:-:S04]  /*60a0*/  ISETP.NE.AND P5, PT, R21, RZ, PT ;  /* 0x000000ff1500720c */ /* 0x000fc80003fa5270 */
[----:B------:R-:W-:-:S13]  /*60b0*/  ISETP.GT.AND P5, PT, R3, 0x80, P5 ;  /* 0x000000800300780c */ /* 0x000fda0002fa4270 */
[----:B0-----:R-:W-:Y:S05]  /*60c0*/  @!P5 BRA `(.L_x_190) ;  /* 0x000000000004d947 */ /* 0x001fea0003800000 */
[----:B------:R0:W5:Y:S02]  /*60d0*/  LDG.E.LTC128B.U16 R174, desc[UR36][R168.64+0x80] ;  /* 0x00008024a8ae7981 */ /* 0x000164000c1e1520 */
.L_x_190:
[----:B------:R-:W-:Y:S05]  /*60e0*/  BSYNC B1 ;  /* 0x0000000000017941 */ /* 0x000fea0003800000 */
.L_x_189:
        /* <DEDUP_REMOVED lines=10> */
.L_x_192:
[----:B------:R-:W-:Y:S05]  /*6190*/  BSYNC B1 ;  /* 0x0000000000017941 */ /* 0x000fea0003800000 */
.L_x_191:
        /* <DEDUP_REMOVED lines=10> */
.L_x_194:
[----:B------:R-:W-:Y:S05]  /*6240*/  BSYNC B1 ;  /* 0x0000000000017941 */ /* 0x000fea0003800000 */
.L_x_193:
        /* <DEDUP_REMOVED lines=10> */
.L_x_196:
[----:B------:R-:W-:Y:S05]  /*62f0*/  BSYNC B1 ;  /* 0x0000000000017941 */ /* 0x000fea0003800000 */
.L_x_195:
        /* <DEDUP_REMOVED lines=9> */
.L_x_198:
[----:B------:R-:W-:Y:S05]  /*6390*/  BSYNC B1 ;  /* 0x0000000000017941 */ /* 0x000fea0003800000 */
.L_x_197:
        /* <DEDUP_REMOVED lines=9> */
.L_x_200:
[----:B------:R-:W-:Y:S05]  /*6430*/  BSYNC B1 ;  /* 0x0000000000017941 */ /* 0x000fea0003800000 */
.L_x_199:
        /* <DEDUP_REMOVED lines=9> */
.L_x_202:
[----:B------:R-:W-:Y:S05]  /*64d0*/  BSYNC B1 ;  /* 0x0000000000017941 */ /* 0x000fea0003800000 */
.L_x_201:
        /* <DEDUP_REMOVED lines=9> */
.L_x_204:
[----:B------:R-:W-:Y:S05]  /*6570*/  BSYNC B1 ;  /* 0x0000000000017941 */ /* 0x000fea0003800000 */
.L_x_203:
        /* <DEDUP_REMOVED lines=9> */
.L_x_206:
[----:B------:R-:W-:Y:S05]  /*6610*/  BSYNC B1 ;  /* 0x0000000000017941 */ /* 0x000fea0003800000 */
.L_x_205:
        /* <DEDUP_REMOVED lines=9> */
.L_x_208:
[----:B------:R-:W-:Y:S05]  /*66b0*/  BSYNC B1 ;  /* 0x0000000000017941 */ /* 0x000fea0003800000 */
.L_x_207:
        /* <DEDUP_REMOVED lines=9> */
.L_x_210:
[----:B------:R-:W-:Y:S05]  /*6750*/  BSYNC B1 ;  /* 0x0000000000017941 */ /* 0x000fea0003800000 */
.L_x_209:
        /* <DEDUP_REMOVED lines=9> */
.L_x_212:
[----:B------:R-:W-:Y:S05]  /*67f0*/  BSYNC B1 ;  /* 0x0000000000017941 */ /* 0x000fea0003800000 */
.L_x_211:
        /* <DEDUP_REMOVED lines=9> */
.L_x_214:
[----:B------:R-:W-:Y:S05]  /*6890*/  BSYNC B1 ;  /* 0x0000000000017941 */ /* 0x000fea0003800000 */
.L_x_213:
        /* <DEDUP_REMOVED lines=9> */
.L_x_216:
[----:B------:R-:W-:Y:S05]  /*6930*/  BSYNC B1 ;  /* 0x0000000000017941 */ /* 0x000fea0003800000 */
.L_x_215:
        /* <DEDUP_REMOVED lines=9> */
.L_x_218:
[----:B------:R-:W-:Y:S05]  /*69d0*/  BSYNC B1 ;  /* 0x0000000000017941 */ /* 0x000fea0003800000 */
.L_x_217:
        /* <DEDUP_REMOVED lines=9> */
.L_x_220:
[----:B------:R-:W-:Y:S05]  /*6a70*/  BSYNC B1 ;  /* 0x0000000000017941 */ /* 0x000fea0003800000 */
.L_x_219:
        /* <DEDUP_REMOVED lines=11> */
.L_x_222:
[----:B------:R-:W-:Y:S05]  /*6b30*/  BSYNC B1 ;  /* 0x0000000000017941 */ /* 0x000fea0003800000 */
.L_x_221:
        /* <DEDUP_REMOVED lines=11> */
.L_x_224:
[----:B------:R-:W-:Y:S05]  /*6bf0*/  BSYNC B1 ;  /* 0x0000000000017941 */ /* 0x000fea0003800000 */
.L_x_223:
        /* <DEDUP_REMOVED lines=9> */
.L_x_226:
[----:B------:R-:W-:Y:S05]  /*6c90*/  BSYNC B1 ;  /* 0x0000000000017941 */ /* 0x000fea0003800000 */
.L_x_225:
        /* <DEDUP_REMOVED lines=9> */
.L_x_228:
[----:B------:R-:W-:Y:S05]  /*6d30*/  BSYNC B1 ;  /* 0x0000000000017941 */ /* 0x000fea0003800000 */
.L_x_227:
        /* <DEDUP_REMOVED lines=10> */
.L_x_230:
[----:B------:R-:W-:Y:S05]  /*6de0*/  BSYNC B1 ;  /* 0x0000000000017941 */ /* 0x000fea0003800000 */
.L_x_229:
        /* <DEDUP_REMOVED lines=10> */
.L_x_232:
[----:B------:R-:W-:Y:S05]  /*6e90*/  BSYNC B1 ;  /* 0x0000000000017941 */ /* 0x000fea0003800000 */
.L_x_231:
        /* <DEDUP_REMOVED lines=9> */
.L_x_234:
[----:B------:R-:W-:Y:S05]  /*6f30*/  BSYNC B1 ;  /* 0x0000000000017941 */ /* 0x000fea0003800000 */
.L_x_233:
        /* <DEDUP_REMOVED lines=9> */
.L_x_236:
[----:B------:R-:W-:Y:S05]  /*6fd0*/  BSYNC B1 ;  /* 0x0000000000017941 */ /* 0x000fea0003800000 */
.L_x_235:
        /* <DEDUP_REMOVED lines=10> */
.L_x_238:
[----:B------:R-:W-:Y:S05]  /*7080*/  BSYNC B1 ;  /* 0x0000000000017941 */ /* 0x000fea0003800000 */
.L_x_237:
        /* <DEDUP_REMOVED lines=10> */
.L_x_240:
[----:B------:R-:W-:Y:S05]  /*7130*/  BSYNC B1 ;  /* 0x0000000000017941 */ /* 0x000fea0003800000 */
.L_x_239:
        /* <DEDUP_REMOVED lines=9> */
.L_x_242:
[----:B------:R-:W-:Y:S05]  /*71d0*/  BSYNC B1 ;  /* 0x0000000000017941 */ /* 0x000fea0003800000 */
.L_x_241:
        /* <DEDUP_REMOVED lines=9> */
.L_x_244:
[----:B------:R-:W-:Y:S05]  /*7270*/  BSYNC B1 ;  /* 0x0000000000017941 */ /* 0x000fea0003800000 */
.L_x_243:
        /* <DEDUP_REMOVED lines=10> */
.L_x_246:
[----:B------:R-:W-:Y:S05]  /*7320*/  BSYNC B1 ;  /* 0x0000000000017941 */ /* 0x000fea0003800000 */
.L_x_245:
        /* <DEDUP_REMOVED lines=10> */
.L_x_248:
[----:B------:R-:W-:Y:S05]  /*73d0*/  BSYNC B1 ;  /* 0x0000000000017941 */ /* 0x000fea0003800000 */
.L_x_247:
        /* <DEDUP_REMOVED lines=9> */
.L_x_250:
[----:B------:R-:W-:Y:S05]  /*7470*/  BSYNC B1 ;  /* 0x0000000000017941 */ /* 0x000fea0003800000 */
.L_x_249:
        /* <DEDUP_REMOVED lines=9> */
.L_x_252:
[----:B------:R-:W-:Y:S05]  /*7510*/  BSYNC B1 ;  /* 0x0000000000017941 */ /* 0x000fea0003800000 */
.L_x_251:
        /* <DEDUP_REMOVED lines=10> */
.L_x_254:
[----:B------:R-:W-:Y:S05]  /*75c0*/  BSYNC B1 ;  /* 0x0000000000017941 */ /* 0x000fea0003800000 */
.L_x_253:
        /* <DEDUP_REMOVED lines=10> */
.L_x_256:
[----:B------:R-:W-:Y:S05]  /*7670*/  BSYNC B1 ;  /* 0x0000000000017941 */ /* 0x000fea0003800000 */
.L_x_255:
        /* <DEDUP_REMOVED lines=10> */
.L_x_258:
[----:B------:R-:W-:Y:S05]  /*7720*/  BSYNC B1 ;  /* 0x0000000000017941 */ /* 0x000fea0003800000 */
.L_x_257:
        /* <DEDUP_REMOVED lines=10> */
.L_x_260:
[----:B------:R-:W-:Y:S05]  /*77d0*/  BSYNC B1 ;  /* 0x0000000000017941 */ /* 0x000fea0003800000 */
.L_x_259:
        /* <DEDUP_REMOVED lines=9> */
.L_x_262:
[----:B------:R-:W-:Y:S05]  /*7870*/  BSYNC B1 ;  /* 0x0000000000017941 */ /* 0x000fea0003800000 */
.L_x_261:
        /* <DEDUP_REMOVED lines=9> */
.L_x_264:
[----:B------:R-:W-:Y:S05]  /*7910*/  BSYNC B1 ;  /* 0x0000000000017941 */ /* 0x000fea0003800000 */
.L_x_263:
        /* <DEDUP_REMOVED lines=9> */
.L_x_266:
[----:B------:R-:W-:Y:S05]  /*79b0*/  BSYNC B1 ;  /* 0x0000000000017941 */ /* 0x000fea0003800000 */
.L_x_265:
        /* <DEDUP_REMOVED lines=9> */
.L_x_268:
[----:B------:R-:W-:Y:S05]  /*7a50*/  BSYNC B1 ;  /* 0x0000000000017941 */ /* 0x000fea0003800000 */
.L_x_267:
        /* <DEDUP_REMOVED lines=9> */
.L_x_270:
[----:B------:R-:W-:Y:S05]  /*7af0*/  BSYNC B1 ;  /* 0x0000000000017941 */ /* 0x000fea0003800000 */
.L_x_269:
        /* <DEDUP_REMOVED lines=9> */
.L_x_272:
[----:B------:R-:W-:Y:S05]  /*7b90*/  BSYNC B1 ;  /* 0x0000000000017941 */ /* 0x000fea0003800000 */
.L_x_271:
        /* <DEDUP_REMOVED lines=9> */
.L_x_274:
[----:B------:R-:W-:Y:S05]  /*7c30*/  BSYNC B1 ;  /* 0x0000000000017941 */ /* 0x000fea0003800000 */
.L_x_273:
        /* <DEDUP_REMOVED lines=9> */
.L_x_276:
[----:B------:R-:W-:Y:S05]  /*7cd0*/  BSYNC B1 ;  /* 0x0000000000017941 */ /* 0x000fea0003800000 */
.L_x_275:
        /* <DEDUP_REMOVED lines=9> */
.L_x_278:
[----:B------:R-:W-:Y:S05]  /*7d70*/  BSYNC B1 ;  /* 0x0000000000017941 */ /* 0x000fea0003800000 */
.L_x_277:
        /* <DEDUP_REMOVED lines=9> */
.L_x_280:
[----:B------:R-:W-:Y:S05]  /*7e10*/  BSYNC B1 ;  /* 0x0000000000017941 */ /* 0x000fea0003800000 */
.L_x_279:
        /* <DEDUP_REMOVED lines=9> */
.L_x_282:
[----:B------:R-:W-:Y:S05]  /*7eb0*/  BSYNC B1 ;  /* 0x0000000000017941 */ /* 0x000fea0003800000 */
.L_x_281:
        /* <DEDUP_REMOVED lines=9> */
.L_x_284:
[----:B------:R-:W-:Y:S05]  /*7f50*/  BSYNC B1 ;  /* 0x0000000000017941 */ /* 0x000fea0003800000 */
.L_x_283:
        /* <DEDUP_REMOVED lines=11> */
.L_x_286:
[----:B------:R-:W-:Y:S05]  /*8010*/  BSYNC B1 ;  /* 0x0000000000017941 */ /* 0x000fea0003800000 */
.L_x_285:
        /* <DEDUP_REMOVED lines=11> */
.L_x_288:
[----:B------:R-:W-:Y:S05]  /*80d0*/  BSYNC B1 ;  /* 0x0000000000017941 */ /* 0x000fea0003800000 */
.L_x_287:
        /* <DEDUP_REMOVED lines=9> */
.L_x_290:
[----:B------:R-:W-:Y:S05]  /*8170*/  BSYNC B1 ;  /* 0x0000000000017941 */ /* 0x000fea0003800000 */
.L_x_289:
        /* <DEDUP_REMOVED lines=9> */
.L_x_292:
[----:B------:R-:W-:Y:S05]  /*8210*/  BSYNC B1 ;  /* 0x0000000000017941 */ /* 0x000fea0003800000 */
.L_x_291:
        /* <DEDUP_REMOVED lines=10> */
.L_x_294:
[----:B------:R-:W-:Y:S05]  /*82c0*/  BSYNC B1 ;  /* 0x0000000000017941 */ /* 0x000fea0003800000 */
.L_x_293:
        /* <DEDUP_REMOVED lines=10> */
.L_x_296:
[----:B------:R-:W-:Y:S05]  /*8370*/  BSYNC B1 ;  /* 0x0000000000017941 */ /* 0x000fea0003800000 */
.L_x_295:
        /* <DEDUP_REMOVED lines=9> */
.L_x_298:
[----:B------:R-:W-:Y:S05]  /*8410*/  BSYNC B1 ;  /* 0x0000000000017941 */ /* 0x000fea0003800000 */
.L_x_297:
        /* <DEDUP_REMOVED lines=9> */
.L_x_300:
[----:B------:R-:W-:Y:S05]  /*84b0*/  BSYNC B1 ;  /* 0x0000000000017941 */ /* 0x000fea0003800000 */
.L_x_299:
        /* <DEDUP_REMOVED lines=10> */
.L_x_302:
[----:B------:R-:W-:Y:S05]  /*8560*/  BSYNC B1 ;  /* 0x0000000000017941 */ /* 0x000fea0003800000 */
.L_x_301:
        /* <DEDUP_REMOVED lines=10> */
.L_x_304:
[----:B------:R-:W-:Y:S05]  /*8610*/  BSYNC B1 ;  /* 0x0000000000017941 */ /* 0x000fea0003800000 */
.L_x_303:
        /* <DEDUP_REMOVED lines=9> */
.L_x_306:
[----:B------:R-:W-:Y:S05]  /*86b0*/  BSYNC B1 ;  /* 0x0000000000017941 */ /* 0x000fea0003800000 */
.L_x_305:
        /* <DEDUP_REMOVED lines=9> */
.L_x_308:
[----:B------:R-:W-:Y:S05]  /*8750*/  BSYNC B1 ;  /* 0x0000000000017941 */ /* 0x000fea0003800000 */
.L_x_307:
        /* <DEDUP_REMOVED lines=10> */
.L_x_310:
[----:B------:R-:W-:Y:S05]  /*8800*/  BSYNC B1 ;  /* 0x0000000000017941 */ /* 0x000fea0003800000 */
.L_x_309:
        /* <DEDUP_REMOVED lines=10> */
.L_x_312:
[----:B------:R-:W-:Y:S05]  /*88b0*/  BSYNC B1 ;  /* 0x0000000000017941 */ /* 0x000fea0003800000 */
.L_x_311:
[----:B01--45:R-:W-:Y:S01]  /*88c0*/  IMAD.U32 R5, R174, 0x10000, RZ ;  /* 0x00010000ae057824 */ /* 0x033fe200078e00ff */
        /* <DEDUP_REMOVED lines=8> */
.L_x_314:
[----:B------:R-:W-:Y:S05]  /*8950*/  BSYNC B1 ;  /* 0x0000000000017941 */ /* 0x000fea0003800000 */
.L_x_313:
[----:B-----5:R-:W-:Y:S01]  /*8960*/  IMAD.U32 R5, R174, 0x10000, RZ ;  /* 0x00010000ae057824 */ /* 0x020fe200078e00ff */
[----:B------:R-:W-:Y:S01]  /*8970*/  BSSY B1, `(.L_x_315) ;  /* 0x000000b000017945 */ /* 0x000fe20003800000 */
[----:B------:R-:W-:Y:S02]  /*8980*/  @P5 IMAD.MOV.U32 R4, RZ, RZ, R12 ;  /* 0x000000ffff045224 */ /* 0x000fe400078e000c */
[----:B------:R-:W-:-:S04]  /*8990*/  FMUL R5, R5, R184 ;  /* 0x000000b805057220 */ /* 0x000fc80000400000 */
[----:B------:R-:W-:-:S05]  /*89a0*/  FFMA R5, R54, R185, R5 ;  /* 0x000000b936057223 */ /* 0x000fca0000000005 */
[----:B------:R-:W-:-:S04]  /*89b0*/  F2FP.BF16.F32.PACK_AB R5, RZ, R5 ;  /* 0x00000005ff05723e */ /* 0x000fc800000010ff */
[----:B------:R-:W-:Y:S01]  /*89c0*/  PRMT R6, R5, 0x7610, R6 ;  /* 0x0000761005067816 */ /* 0x000fe20000000006 */
[----:B------:R-:W-:-:S05]  /*89d0*/  @P5 IMAD.MOV.U32 R5, RZ, RZ, R13 ;  /* 0x000000ffff055224 */ /* 0x000fca00078e000d */
[----:B------:R1:W-:Y:S01]  /*89e0*/  @P5 STG.E.U16 desc[UR36][R4.64+0x130], R6 ;  /* 0x0001300604005986 */ /* 0x0003e2000c101524 */
[----:B------:R-:W-:-:S13]  /*89f0*/  ISETP.GT.AND P5, PT, R3, 0x8, P0 ;  /* 0x000000080300780c */ /* 0x000fda00007a4270 */
[----:B-1----:R-:W-:Y:S05]  /*8a00*/  @!P5 BRA `(.L_x_316) ;  /* 0x000000000004d947 */ /* 0x002fea0003800000 */
[----:B------:R1:W5:Y:S02]  /*8a10*/  LDG.E.LTC128B.U16 R174, desc[UR36][R10.64+0x132] ;  /* 0x000132240aae7981 */ /* 0x000364000c1e1520 */
.L_x_316:
[----:B------:R-:W-:Y:S05]  /*8a20*/  BSYNC B1 ;  /* 0x0000000000017941 */ /* 0x000fea0003800000 */
.L_x_315:
        /* <DEDUP_REMOVED lines=8> */
[----:B----4-:R-:W-:Y:S05]  /*8ab0*/  @!P5 BRA `(.L_x_318) ;  /* 0x000000000004d947 */ /* 0x010fea0003800000 */
[----:B------:R4:W5:Y:S02]  /*8ac0*/  LDG.E.LTC128B.U16 R174, desc[UR36][R168.64+0x100] ;  /* 0x00010024a8ae7981 */ /* 0x000964000c1e1520 */
.L_x_318:
[----:B------:R-:W-:Y:S05]  /*8ad0*/  BSYNC B1 ;  /* 0x0000000000017941 */ /* 0x000fea0003800000 */
.L_x_317:
        /* <DEDUP_REMOVED lines=10> */
.L_x_320:
[----:B------:R-:W-:Y:S05]  /*8b80*/  BSYNC B1 ;  /* 0x0000000000017941 */ /* 0x000fea0003800000 */
.L_x_319:
        /* <DEDUP_REMOVED lines=10> */
.L_x_322:
[----:B------:R-:W-:Y:S05]  /*8c30*/  BSYNC B1 ;  /* 0x0000000000017941 */ /* 0x000fea0003800000 */
.L_x_321:
        /* <DEDUP_REMOVED lines=10> */
.L_x_324:
[----:B------:R-:W-:Y:S05]  /*8ce0*/  BSYNC B1 ;  /* 0x0000000000017941 */ /* 0x000fea0003800000 */
.L_x_323:
        /* <DEDUP_REMOVED lines=9> */
.L_x_326:
[----:B------:R-:W-:Y:S05]  /*8d80*/  BSYNC B1 ;  /* 0x0000000000017941 */ /* 0x000fea0003800000 */
.L_x_325:
        /* <DEDUP_REMOVED lines=9> */
.L_x_328:
[----:B------:R-:W-:Y:S05]  /*8e20*/  BSYNC B1 ;  /* 0x0000000000017941 */ /* 0x000fea0003800000 */
.L_x_327:
        /* <DEDUP_REMOVED lines=9> */
.L_x_330:
[----:B------:R-:W-:Y:S05]  /*8ec0*/  BSYNC B1 ;  /* 0x0000000000017941 */ /* 0x000fea0003800000 */
.L_x_329:
        /* <DEDUP_REMOVED lines=9> */
.L_x_332:
[----:B------:R-:W-:Y:S05]  /*8f60*/  BSYNC B1 ;  /* 0x0000000000017941 */ /* 0x000fea0003800000 */
.L_x_331:
        /* <DEDUP_REMOVED lines=9> */
.L_x_334:
[----:B------:R-:W-:Y:S05]  /*9000*/  BSYNC B1 ;  /* 0x0000000000017941 */ /* 0x000fea0003800000 */
.L_x_333:
        /* <DEDUP_REMOVED lines=9> */
.L_x_336:
[----:B------:R-:W-:Y:S05]  /*90a0*/  BSYNC B1 ;  /* 0x0000000000017941 */ /* 0x000fea0003800000 */
.L_x_335:
        /* <DEDUP_REMOVED lines=9> */
.L_x_338:
[----:B------:R-:W-:Y:S05]  /*9140*/  BSYNC B1 ;  /* 0x0000000000017941 */ /* 0x000fea0003800000 */
.L_x_337:
        /* <DEDUP_REMOVED lines=9> */
.L_x_340:
[----:B------:R-:W-:Y:S05]  /*91e0*/  BSYNC B1 ;  /* 0x0000000000017941 */ /* 0x000fea0003800000 */
.L_x_339:
        /* <DEDUP_REMOVED lines=9> */
.L_x_342:
[----:B------:R-:W-:Y:S05]  /*9280*/  BSYNC B1 ;  /* 0x0000000000017941 */ /* 0x000fea0003800000 */
.L_x_341:
        /* <DEDUP_REMOVED lines=9> */
.L_x_344:
[----:B------:R-:W-:Y:S05]  /*9320*/  BSYNC B1 ;  /* 0x0000000000017941 */ /* 0x000fea0003800000 */
.L_x_343:
        /* <DEDUP_REMOVED lines=9> */
.L_x_346:
[----:B------:R-:W-:Y:S05]  /*93c0*/  BSYNC B1 ;  /* 0x0000000000017941 */ /* 0x000fea0003800000 */
.L_x_345:
        /* <DEDUP_REMOVED lines=9> */
.L_x_348:
[----:B------:R-:W-:Y:S05]  /*9460*/  BSYNC B1 ;  /* 0x0000000000017941 */ /* 0x000fea0003800000 */
.L_x_347:
[----:B------:R-:W-:Y:S05]  /*9470*/  @!P0 BRA `(.L_x_349) ;  /* 0x0000002c00848947 */ /* 0x000fea0003800000 */
[----:B-----5:R-:W-:-:S04]  /*9480*/  IMAD.U32 R3, R174, 0x10000, RZ ;  /* 0x00010000ae037824 */ /* 0x020fc800078e00ff */
[----:B0-----:R-:W-:-:S04]  /*9490*/  FMUL R4, R3, R184 ;  /* 0x000000b803047220 */ /* 0x001fc80000400000 */
[----:B------:R-:W-:-:S05]  /*94a0*/  FFMA R4, R39, R185, R4 ;  /* 0x000000b927047223 */ /* 0x000fca0000000004 */
[----:B------:R-:W-:-:S05]  /*94b0*/  F2FP.BF16.F32.PACK_AB R4, RZ, R4 ;  /* 0x00000004ff04723e */ /* 0x000fca00000010ff */
[----:B------:R0:W-:Y:S01]  /*94c0*/  STG.E.U16 desc[UR36][R120.64+0x132], R4 ;  /* 0x0001320478007986 */ /* 0x0001e2000c101524 */
[----:B------:R-:W-:Y:S05]  /*94d0*/  BRA `(.L_x_349) ;  /* 0x0000002c006c7947 */ /* 0x000fea0003800000 */
.L_x_34:
[----:B------:R-:W-:Y:S01]  /*94e0*/  ULDC.64 UR4, c[0x0][0x5c0] ;  /* 0x0001700000047ab9 */ /* 0x000fe20000000a00 */
[-C--:B------:R-:W-:Y:S01]  /*94f0*/  FMUL R168, R168, R185.reuse ;  /* 0x000000b9a8a87220 */ /* 0x080fe20000400000 */
[----:B------:R-:W-:Y:S01]  /*9500*/  LEA R4, P2, R10, UR4, 0x1 ;  /* 0x000000040a047c11 */ /* 0x000fe2000f8408ff */
[----:B------:R-:W-:Y:S01]  /*9510*/  IMAD.SHL.U32 R13, R8, 0x10, RZ ;  /* 0x00000010080d7824 */ /* 0x000fe200078e00ff */
[----:B------:R-:W-:Y:S01]  /*9520*/  ISETP.GT.AND P3, PT, R20, 0x1, PT ;  /* 0x000000011400780c */ /* 0x000fe20003f64270 */
[-C--:B------:R-:W-:Y:S01]  /*9530*/  FMUL R169, R169, R185.reuse ;  /* 0x000000b9a9a97220 */ /* 0x080fe20000400000 */
[----:B------:R-:W-:Y:S01]  /*9540*/  F2FP.BF16.F32.PACK_AB R168, RZ, R168 ;  /* 0x000000a8ffa8723e */ /* 0x000fe200000010ff */
[-C--:B------:R-:W-:Y:S01]  /*9550*/  FMUL R170, R170, R185.reuse ;  /* 0x000000b9aaaa7220 */ /* 0x080fe20000400000 */
[----:B------:R-:W-:Y:S01]  /*9560*/  LEA.HI.X R5, R10, UR5, R203, 0x1, P2 ;  /* 0x000000050a057c11 */ /* 0x000fe200090f0ccb */
[-C--:B------:R-:W-:Y:S01]  /*9570*/  FMUL R171, R171, R185.reuse ;  /* 0x000000b9abab7220 */ /* 0x080fe20000400000 */
[C---:B------:R-:W-:Y:S01]  /*9580*/  ISETP.GT.AND P2, PT, R3.reuse, 0x8, P0 ;  /* 0x000000080300780c */ /* 0x040fe20000744270 */
[-C--:B------:R-:W-:Y:S01]  /*9590*/  FMUL R172, R172, R185.reuse ;  /* 0x000000b9acac7220 */ /* 0x080fe20000400000 */
[C---:B------:R-:W-:Y:S01]  /*95a0*/  ISETP.GT.AND P4, PT, R3.reuse, 0x8, P3 ;  /* 0x000000080300780c */ /* 0x040fe20001f84270 */
[----:B------:R-:W-:Y:S01]  /*95b0*/  @P1 STG.E.U16 desc[UR36][R4.64], R168 ;  /* 0x000000a804001986 */ /* 0x000fe2000c101524 */
[----:B------:R-:W-:Y:S01]  /*95c0*/  ISETP.GT.AND P1, PT, R3, RZ, P3 ;  /* 0x000000ff0300720c */ /* 0x000fe20001f24270 */
[-C--:B------:R-:W-:Y:S01]  /*95d0*/  FMUL R173, R173, R185.reuse ;  /* 0x000000b9adad7220 */ /* 0x080fe20000400000 */
[----:B------:R-:W-:Y:S01]  /*95e0*/  SHF.L.U64.HI R11, R8, 0x4, R9 ;  /* 0x00000004080b7819 */ /* 0x000fe20000010209 */
[-C--:B------:R-:W-:Y:S01]  /*95f0*/  FMUL R174, R174, R185.reuse ;  /* 0x000000b9aeae7220 */ /* 0x080fe20000400000 */
[----:B------:R-:W-:Y:S01]  /*9600*/  IADD3 R6, P3, R13, R4, RZ ;  /* 0x000000040d067210 */ /* 0x000fe20007f7e0ff */
[----:B------:R-:W-:Y:S01]  /*9610*/  FMUL R175, R175, R185 ;  /* 0x000000b9afaf7220 */ /* 0x000fe20000400000 */
[----:B------:R-:W-:Y:S01]  /*9620*/  F2FP.BF16.F32.PACK_AB R169, RZ, R169 ;  /* 0x000000a9ffa9723e */ /* 0x000fe200000010ff */
[----:B------:R-:W-:Y:S01]  /*9630*/  FMUL R176, R176, R185 ;  /* 0x000000b9b0b07220 */ /* 0x000fe20000400000 */
[----:B------:R-:W-:Y:S01]  /*9640*/  F2FP.BF16.F32.PACK_AB R170, RZ, R170 ;  /* 0x000000aaffaa723e */ /* 0x000fe200000010ff */
[----:B------:R-:W-:Y:S01]  /*9650*/  IMAD.X R7, R11, 0x1, R5, P3 ;  /* 0x000000010b077824 */ /* 0x000fe200018e0605 */
[----:B------:R-:W-:Y:S01]  /*9660*/  F2FP.BF16.F32.PACK_AB R171, RZ, R171 ;  /* 0x000000abffab723e */ /* 0x000fe200000010ff */
[----:B------:R-:W-:Y:S01]  /*9670*/  IMAD R9, R9, 0xf0, RZ ;  /* 0x000000f009097824 */ /* 0x000fe200078e02ff */
[----:B------:R-:W-:Y:S01]  /*9680*/  F2FP.BF16.F32.PACK_AB R172, RZ, R172 ;  /* 0x000000acffac723e */ /* 0x000fe200000010ff */
[----:B------:R0:W-:Y:S01]  /*9690*/  @P1 STG.E.U16 desc[UR36][R4.64+0x2], R169 ;  /* 0x000002a904001986 */ /* 0x0001e2000c101524 */
[C---:B------:R-:W-:Y:S01]  /*96a0*/  ISETP.GT.AND P1, PT, R20.reuse, 0x8, PT ;  /* 0x000000081400780c */ /* 0x040fe20003f24270 */
[----:B------:R-:W-:Y:S01]  /*96b0*/  FMUL R177, R177, R185 ;  /* 0x000000b9b1b17220 */ /* 0x000fe20000400000 */
[----:B------:R-:W-:Y:S01]  /*96c0*/  F2FP.BF16.F32.PACK_AB R173, RZ, R173 ;  /* 0x000000adffad723e */ /* 0x000fe200000010ff */
[----:B------:R-:W-:Y:S01]  /*96d0*/  @P2 STG.E.U16 desc[UR36][R6.64], R170 ;  /* 0x000000aa06002986 */ /* 0x000fe2000c101524 */
[----:B------:R-:W-:Y:S01]  /*96e0*/  ISETP.GT.AND P2, PT, R20, 0x9, PT ;  /* 0x000000091400780c */ /* 0x000fe20003f44270 */
[-C--:B------:R-:W-:Y:S01]  /*96f0*/  FMUL R178, R178, R185.reuse ;  /* 0x000000b9b2b27220 */ /* 0x080fe20000400000 */
[C---:B------:R-:W-:Y:S01]  /*9700*/  ISETP.GT.AND P3, PT, R3.reuse, RZ, P1 ;  /* 0x000000ff0300720c */ /* 0x040fe20000f64270 */
[----:B------:R-:W-:Y:S01]  /*9710*/  @P4 STG.E.U16 desc[UR36][R6.64+0x2], R171 ;  /* 0x000002ab06004986 */ /* 0x000fe2000c101524 */
[----:B------:R-:W-:Y:S01]  /*9720*/  ISETP.GT.AND P4, PT, R3, RZ, P2 ;  /* 0x000000ff0300720c */ /* 0x000fe20001784270 */
[----:B------:R-:W-:Y:S01]  /*9730*/  FMUL R179, R179, R185 ;  /* 0x000000b9b3b37220 */ /* 0x000fe20000400000 */
[----:B------:R-:W-:Y:S01]  /*9740*/  F2FP.BF16.F32.PACK_AB R174, RZ, R174 ;  /* 0x000000aeffae723e */ /* 0x000fe200000010ff */
[----:B0-----:R-:W-:Y:S01]  /*9750*/  IMAD.WIDE.U32 R168, R8, 0xf0, R6 ;  /* 0x000000f008a87825 */ /* 0x001fe200078e0006 */
[----:B------:R-:W-:-:S03]  /*9760*/  F2FP.BF16.F32.PACK_AB R175, RZ, R175 ;  /* 0x000000afffaf723e */ /* 0x000fc600000010ff */
[----:B------:R-:W-:Y:S01]  /*9770*/  FMUL R180, R180, R185 ;  /* 0x000000b9b4b47220 */ /* 0x000fe20000400000 */
[----:B------:R-:W-:Y:S01]  /*9780*/  F2FP.BF16.F32.PACK_AB R176, RZ, R176 ;  /* 0x000000b0ffb0723e */ /* 0x000fe200000010ff */
[----:B------:R-:W-:Y:S01]  /*9790*/  IMAD.IADD R169, R169, 0x1, R9 ;  /* 0x00000001a9a97824 */ /* 0x000fe200078e0209 */
[----:B------:R-:W-:Y:S01]  /*97a0*/  F2FP.BF16.F32.PACK_AB R177, RZ, R177 ;  /* 0x000000b1ffb1723e */ /* 0x000fe200000010ff */
[-C--:B------:R-:W-:Y:S01]  /*97b0*/  FMUL R181, R181, R185.reuse ;  /* 0x000000b9b5b57220 */ /* 0x080fe20000400000 */
[----:B------:R-:W-:Y:S01]  /*97c0*/  F2FP.BF16.F32.PACK_AB R178, RZ, R178 ;  /* 0x000000b2ffb2723e */ /* 0x000fe200000010ff */
[----:B------:R-:W-:Y:S01]  /*97d0*/  @P3 STG.E.U16 desc[UR36][R4.64+0x10], R172 ;  /* 0x000010ac04003986 */ /* 0x000fe2000c101524 */
[C---:B------:R-:W-:Y:S01]  /*97e0*/  ISETP.GT.AND P3, PT, R3.reuse, 0x8, P1 ;  /* 0x000000080300780c */ /* 0x040fe20000f64270 */
[----:B------:R-:W-:Y:S01]  /*97f0*/  FMUL R182, R182, R185 ;  /* 0x000000b9b6b67220 */ /* 0x000fe20000400000 */
[----:B------:R-:W-:Y:S01]  /*9800*/  F2FP.BF16.F32.PACK_AB R179, RZ, R179 ;  /* 0x000000b3ffb3723e */ /* 0x000fe200000010ff */
[----:B------:R-:W-:Y:S01]  /*9810*/  @P4 STG.E.U16 desc[UR36][R4.64+0x12], R173 ;  /* 0x000012ad04004986 */ /* 0x000fe2000c101524 */
[----:B------:R-:W-:Y:S01]  /*9820*/  ISETP.GT.AND P4, PT, R3, 0x8, P2 ;  /* 0x000000080300780c */ /* 0x000fe20001784270 */
[-C--:B------:R-:W-:Y:S01]  /*9830*/  FMUL R183, R183, R185.reuse ;  /* 0x000000b9b7b77220 */ /* 0x080fe20000400000 */
[----:B------:R-:W-:Y:S01]  /*9840*/  F2FP.BF16.F32.PACK_AB R180, RZ, R180 ;  /* 0x000000b4ffb4723e */ /* 0x000fe200000010ff */
[-C--:B------:R-:W-:Y:S01]  /*9850*/  FMUL R152, R152, R185.reuse ;  /* 0x000000b998987220 */ /* 0x080fe20000400000 */
[----:B------:R-:W-:Y:S01]  /*9860*/  P2R R12, PR, RZ, 0x2 ;  /* 0x00000002ff0c7803 */ /* 0x000fe20000000000 */
[----:B------:R-:W-:Y:S01]  /*9870*/  FMUL R153, R153, R185 ;  /* 0x000000b999997220 */ /* 0x000fe20000400000 */
[----:B------:R-:W-:Y:S01]  /*9880*/  F2FP.BF16.F32.PACK_AB R181, RZ, R181 ;  /* 0x000000b5ffb5723e */ /* 0x000fe200000010ff */
[-C--:B------:R-:W-:Y:S01]  /*9890*/  FMUL R154, R154, R185.reuse ;  /* 0x000000b99a9a7220 */ /* 0x080fe20000400000 */
[----:B------:R-:W-:Y:S01]  /*98a0*/  F2FP.BF16.F32.PACK_AB R182, RZ, R182 ;  /* 0x000000b6ffb6723e */ /* 0x000fe200000010ff */
[----:B------:R-:W-:Y:S01]  /*98b0*/  @P3 STG.E.U16 desc[UR36][R6.64+0x10], R174 ;  /* 0x000010ae06003986 */ /* 0x000fe2000c101524 */
[----:B------:R-:W-:Y:S01]  /*98c0*/  ISETP.GT.AND P3, PT, R20, 0x10, PT ;  /* 0x000000101400780c */ /* 0x000fe20003f64270 */
[----:B------:R-:W-:Y:S01]  /*98d0*/  FMUL R155, R155, R185 ;  /* 0x000000b99b9b7220 */ /* 0x000fe20000400000 */
[----:B------:R-:W-:Y:S01]  /*98e0*/  F2FP.BF16.F32.PACK_AB R183, RZ, R183 ;  /* 0x000000b7ffb7723e */ /* 0x000fe200000010ff */
[----:B------:R-:W-:Y:S01]  /*98f0*/  @P4 STG.E.U16 desc[UR36][R6.64+0x12], R175 ;  /* 0x000012af06004986 */ /* 0x000fe2000c101524 */
[----:B------:R-:W-:Y:S01]  /*9900*/  ISETP.GT.AND P4, PT, R3, RZ, P3 ;  /* 0x000000ff0300720c */ /* 0x000fe20001f84270 */
[-C--:B------:R-:W-:Y:S01]  /*9910*/  FMUL R156, R156, R185.reuse ;  /* 0x000000b99c9c7220 */ /* 0x080fe20000400000 */
[----:B------:R-:W-:Y:S01]  /*9920*/  F2FP.BF16.F32.PACK_AB R152, RZ, R152 ;  /* 0x00000098ff98723e */ /* 0x000fe200000010ff */
[----:B------:R-:W-:Y:S01]  /*9930*/  FMUL R157, R157, R185 ;  /* 0x000000b99d9d7220 */ /* 0x000fe20000400000 */
[----:B------:R-:W-:Y:S01]  /*9940*/  F2FP.BF16.F32.PACK_AB R153, RZ, R153 ;  /* 0x00000099ff99723e */ /* 0x000fe200000010ff */
[-C--:B------:R-:W-:Y:S01]  /*9950*/  FMUL R158, R158, R185.reuse ;  /* 0x000000b99e9e7220 */ /* 0x080fe20000400000 */
[----:B------:R-:W-:Y:S01]  /*9960*/  F2FP.BF16.F32.PACK_AB R154, RZ, R154 ;  /* 0x0000009aff9a723e */ /* 0x000fe200000010ff */
[-C--:B------:R-:W-:Y:S01]  /*9970*/  FMUL R159, R159, R185.reuse ;  /* 0x000000b99f9f7220 */ /* 0x080fe20000400000 */
[----:B------:R-:W-:Y:S01]  /*9980*/  PRMT R10, R153, 0x7610, R10 ;  /* 0x00007610990a7816 */ /* 0x000fe2000000000a */
[----:B------:R-:W-:Y:S01]  /*9990*/  FMUL R160, R160, R185 ;  /* 0x000000b9a0a07220 */ /* 0x000fe20000400000 */
[----:B------:R-:W-:Y:S01]  /*99a0*/  F2FP.BF16.F32.PACK_AB R155, RZ, R155 ;  /* 0x0000009bff9b723e */ /* 0x000fe200000010ff */
[-C--:B------:R-:W-:Y:S01]  /*99b0*/  FMUL R161, R161, R185.reuse ;  /* 0x000000b9a1a17220 */ /* 0x080fe20000400000 */
[----:B------:R-:W-:Y:S01]  /*99c0*/  F2FP.BF16.F32.PACK_AB R156, RZ, R156 ;  /* 0x0000009cff9c723e */ /* 0x000fe200000010ff */
[----:B------:R-:W-:Y:S01]  /*99d0*/  @P4 STG.E.U16 desc[UR36][R4.64+0x20], R176 ;  /* 0x000020b004004986 */ /* 0x000fe2000c101524 */
[----:B------:R-:W-:Y:S01]  /*99e0*/  IADD3 R14, P4, R13, R168, RZ ;  /* 0x000000a80d0e7210 */ /* 0x000fe20007f9e0ff */
[----:B------:R-:W-:Y:S01]  /*99f0*/  FMUL R162, R162, R185 ;  /* 0x000000b9a2a27220 */ /* 0x000fe20000400000 */
[----:B------:R-:W-:Y:S01]  /*9a00*/  F2FP.BF16.F32.PACK_AB R157, RZ, R157 ;  /* 0x0000009dff9d723e */ /* 0x000fe200000010ff */
[-C--:B------:R-:W-:Y:S01]  /*9a10*/  FMUL R163, R163, R185.reuse ;  /* 0x000000b9a3a37220 */ /* 0x080fe20000400000 */
[----:B------:R-:W-:Y:S01]  /*9a20*/  F2FP.BF16.F32.PACK_AB R158, RZ, R158 ;  /* 0x0000009eff9e723e */ /* 0x000fe200000010ff */
[--C-:B------:R-:W-:Y:S01]  /*9a30*/  IMAD.X R15, R11, 0x1, R169.reuse, P4 ;  /* 0x000000010b0f7824 */ /* 0x100fe200020e06a9 */
[----:B------:R-:W-:Y:S01]  /*9a40*/  ISETP.GT.AND P4, PT, R20, 0x11, PT ;  /* 0x000000111400780c */ /* 0x000fe20003f84270 */
[----:B------:R-:W-:Y:S01]  /*9a50*/  FMUL R164, R164, R185 ;  /* 0x000000b9a4a47220 */ /* 0x000fe20000400000 */
[----:B------:R-:W-:Y:S01]  /*9a60*/  F2FP.BF16.F32.PACK_AB R159, RZ, R159 ;  /* 0x0000009fff9f723e */ /* 0x000fe200000010ff */
[-C--:B------:R-:W-:Y:S01]  /*9a70*/  FMUL R165, R165, R185.reuse ;  /* 0x000000b9a5a57220 */ /* 0x080fe20000400000 */
[----:B------:R-:W-:Y:S01]  /*9a80*/  ISETP.GT.AND P5, PT, R3, RZ, P4 ;  /* 0x000000ff0300720c */ /* 0x000fe200027a4270 */
[-C--:B------:R-:W-:Y:S01]  /*9a90*/  FMUL R166, R166, R185.reuse ;  /* 0x000000b9a6a67220 */ /* 0x080fe20000400000 */
[----:B------:R-:W-:Y:S01]  /*9aa0*/  F2FP.BF16.F32.PACK_AB R160, RZ, R160 ;  /* 0x000000a0ffa0723e */ /* 0x000fe200000010ff */
[----:B------:R-:W-:Y:S01]  /*9ab0*/  FMUL R167, R167, R185 ;  /* 0x000000b9a7a77220 */ /* 0x000fe20000400000 */
[----:B------:R-:W-:Y:S01]  /*9ac0*/  F2FP.BF16.F32.PACK_AB R161, RZ, R161 ;  /* 0x000000a1ffa1723e */ /* 0x000fe200000010ff */
        /* <DEDUP_REMOVED lines=8> */
[----:B------:R-:W-:Y:S01]  /*9b50*/  @P5 STG.E.U16 desc[UR36][R4.64+0x22], R177 ;  /* 0x000022b104005986 */ /* 0x000fe2000c101524 */
[----:B------:R-:W-:Y:S01]  /*9b60*/  ISETP.GT.AND P5, PT, R3, 0x8, P3 ;  /* 0x000000080300780c */ /* 0x000fe20001fa4270 */
        /* <DEDUP_REMOVED lines=27> */
[----:B------:R-:W-:Y:S01]  /*9d20*/  ISETP.GT.AND P5, PT, R20, 0x18, PT ;  /* 0x000000181400780c */ /* 0x000fe20003fa4270 */
[-C--:B------:R-:W-:Y:S01]  /*9d30*/  FMUL R120, R120, R185.reuse ;  /* 0x000000b978787220 */ /* 0x080fe20000400000 */
[----:B------:R-:W-:Y:S01]  /*9d40*/  F2FP.BF16.F32.PACK_AB R146, RZ, R146 ;  /* 0x00000092ff92723e */ /* 0x000fe200000010ff */
[-C--:B------:R-:W-:Y:S01]  /*9d50*/  FMUL R121, R121, R185.reuse ;  /* 0x000000b979797220 */ /* 0x080fe20000400000 */
[----:B------:R-:W-:Y:S01]  /*9d60*/  ISETP.GT.AND P6, PT, R3, RZ, P5 ;  /* 0x000000ff0300720c */ /* 0x000fe20002fc4270 */
        /* <DEDUP_REMOVED lines=32> */
[----:B------:R-:W-:Y:S01]  /*9f70*/  FMUL R104, R104, R185 ;  /* 0x000000b968687220 */ /* 0x000fe20000400000 */
[----:B------:R-:W-:Y:S01]  /*9f80*/  F2FP.BF16.F32.PACK_AB R129, RZ, R129 ;  /* 0x00000081ff81723e */ /* 0x000fe200000010ff */
[-C--:B------:R-:W-:Y:S01]  /*9f90*/  FMUL R105, R105, R185.reuse ;  /* 0x000000b969697220 */ /* 0x080fe20000400000 */
[----:B------:R-:W-:Y:S01]  /*9fa0*/  F2FP.BF16.F32.PACK_AB R128, RZ, R128 ;  /* 0x00000080ff80723e */ /* 0x000fe200000010ff */
[-C--:B------:R-:W-:Y:S01]  /*9fb0*/  FMUL R106, R106, R185.reuse ;  /* 0x000000b96a6a7220 */ /* 0x080fe20000400000 */
[----:B------:R-:W-:Y:S01]  /*9fc0*/  F2FP.BF16.F32.PACK_AB R130, RZ, R130 ;  /* 0x00000082ff82723e */ /* 0x000fe200000010ff */
[----:B------:R-:W-:Y:S01]  /*9fd0*/  FMUL R107, R107, R185 ;  /* 0x000000b96b6b7220 */ /* 0x000fe20000400000 */
[----:B------:R-:W-:Y:S01]  /*9fe0*/  F2FP.BF16.F32.PACK_AB R131, RZ, R131 ;  /* 0x00000083ff83723e */ /* 0x000fe200000010ff */
[----:B------:R-:W-:Y:S01]  /*9ff0*/  FMUL R108, R108, R185 ;  /* 0x000000b96c6c7220 */ /* 0x000fe20000400000 */
[----:B------:R-:W-:Y:S01]  /*a000*/  F2FP.BF16.F32.PACK_AB R133, RZ, R133 ;  /* 0x00000085ff85723e */ /* 0x000fe200000010ff */
[-C--:B------:R-:W-:Y:S01]  /*a010*/  FMUL R109, R109, R185.reuse ;  /* 0x000000b96d6d7220 */ /* 0x080fe20000400000 */
        /* <DEDUP_REMOVED lines=16> */
[C---:B------:R-:W-:Y:S01]  /*a120*/  ISETP.GT.AND P1, PT, R3.reuse, 0x80, P0 ;  /* 0x000000800300780c */ /* 0x040fe20000724270 */
[-C--:B------:R-:W-:Y:S01]  /*a130*/  FMUL R116, R116, R185.reuse ;  /* 0x000000b974747220 */ /* 0x080fe20000400000 */
        /* <DEDUP_REMOVED lines=11> */
[----:B------:R0:W-:Y:S01]  /*a1f0*/  @P1 STG.E.U16 desc[UR36][R168.64], R152 ;  /* 0x00000098a8001986 */ /* 0x0001e2000c101524 */
[----:B------:R-:W-:Y:S01]  /*a200*/  ISETP.GT.AND P1, PT, R20, 0x1, PT ;  /* 0x000000011400780c */ /* 0x000fe20003f24270 */
[----:B------:R-:W-:Y:S01]  /*a210*/  FMUL R90, R90, R185 ;  /* 0x000000b95a5a7220 */ /* 0x000fe20000400000 */
[----:B------:R-:W-:Y:S01]  /*a220*/  F2FP.BF16.F32.PACK_AB R113, RZ, R113 ;  /* 0x00000071ff71723e */ /* 0x000fe200000010ff */
        /* <DEDUP_REMOVED lines=14> */
[--C-:B0-----:R-:W-:Y:S01]  /*a310*/  @P1 IMAD.MOV.U32 R152, RZ, RZ, R168.reuse ;  /* 0x000000ffff981224 */ /* 0x101fe200078e00a8 */
[----:B------:R-:W-:Y:S01]  /*a320*/  F2FP.BF16.F32.PACK_AB R88, RZ, R88 ;  /* 0x00000058ff58723e */ /* 0x000fe200000010ff */
[--C-:B------:R-:W-:Y:S01]  /*a330*/  @P1 IMAD.MOV.U32 R153, RZ, RZ, R169.reuse ;  /* 0x000000ffff991224 */ /* 0x100fe200078e00a9 */
[----:B------:R-:W-:Y:S01]  /*a340*/  F2FP.BF16.F32.PACK_AB R89, RZ, R89 ;  /* 0x00000059ff59723e */ /* 0x000fe200000010ff */
[-C--:B------:R-:W-:Y:S01]  /*a350*/  FMUL R98, R98, R185.reuse ;  /* 0x000000b962627220 */ /* 0x080fe20000400000 */
[----:B------:R-:W-:Y:S01]  /*a360*/  F2FP.BF16.F32.PACK_AB R90, RZ, R90 ;  /* 0x0000005aff5a723e */ /* 0x000fe200000010ff */
[-C--:B------:R-:W-:Y:S01]  /*a370*/  FMUL R99, R99, R185.reuse ;  /* 0x000000b963637220 */ /* 0x080fe20000400000 */
[----:B------:R0:W-:Y:S01]  /*a380*/  @P1 STG.E.U16 desc[UR36][R152.64+0x2], R10 ;  /* 0x0000020a98001986 */ /* 0x0001e2000c101524 */
[----:B------:R-:W-:Y:S01]  /*a390*/  ISETP.NE.AND P1, PT, R12, RZ, PT ;  /* 0x000000ff0c00720c */ /* 0x000fe20003f25270 */
[----:B------:R-:W-:Y:S01]  /*a3a0*/  FMUL R101, R101, R185 ;  /* 0x000000b965657220 */ /* 0x000fe20000400000 */
[----:B------:R-:W-:Y:S01]  /*a3b0*/  F2FP.BF16.F32.PACK_AB R91, RZ, R91 ;  /* 0x0000005bff5b723e */ /* 0x000fe200000010ff */
[----:B------:R-:W-:Y:S01]  /*a3c0*/  @P0 STG.E.U16 desc[UR36][R14.64], R154 ;  /* 0x0000009a0e000986 */ /* 0x000fe2000c101524 */
[----:B------:R-:W-:Y:S01]  /*a3d0*/  ISETP.GT.AND P0, PT, R20, 0x1, PT ;  /* 0x000000011400780c */ /* 0x000fe20003f04270 */
[-C--:B------:R-:W-:Y:S01]  /*a3e0*/  FMUL R100, R100, R185.reuse ;  /* 0x000000b964647220 */ /* 0x080fe20000400000 */
[----:B------:R-:W-:Y:S01]  /*a3f0*/  F2FP.BF16.F32.PACK_AB R92, RZ, R92 ;  /* 0x0000005cff5c723e */ /* 0x000fe200000010ff */
[-C--:B------:R-:W-:Y:S01]  /*a400*/  FMUL R102, R102, R185.reuse ;  /* 0x000000b966667220 */ /* 0x080fe20000400000 */
[----:B------:R-:W-:Y:S01]  /*a410*/  ISETP.GT.AND P0, PT, R3, 0x88, P0 ;  /* 0x000000880300780c */ /* 0x000fe20000704270 */
[----:B------:R-:W-:Y:S01]  /*a420*/  FMUL R103, R103, R185 ;  /* 0x000000b967677220 */ /* 0x000fe20000400000 */
        /* <DEDUP_REMOVED lines=9> */
[-C--:B------:R-:W-:Y:S01]  /*a4c0*/  FMUL R76, R76, R185.reuse ;  /* 0x000000b94c4c7220 */ /* 0x080fe20000400000 */
[----:B------:R-:W-:Y:S01]  /*a4d0*/  F2FP.BF16.F32.PACK_AB R98, RZ, R98 ;  /* 0x00000062ff62723e */ /* 0x000fe200000010ff */
[----:B------:R-:W-:Y:S01]  /*a4e0*/  @P0 STG.E.U16 desc[UR36][R14.64+0x2], R155 ;  /* 0x0000029b0e000986 */ /* 0x000fe2000c101524 */
[----:B------:R-:W-:Y:S01]  /*a4f0*/  ISETP.GT.AND P0, PT, R3, 0x80, P1 ;  /* 0x000000800300780c */ /* 0x000fe20000f04270 */
[-C--:B------:R-:W-:Y:S01]  /*a500*/  FMUL R77, R77, R185.reuse ;  /* 0x000000b94d4d7220 */ /* 0x080fe20000400000 */
[----:B------:R-:W-:Y:S01]  /*a510*/  ISETP.GT.AND P1, PT, R3, 0x88, P1 ;  /* 0x000000880300780c */ /* 0x000fe20000f24270 */
        /* <DEDUP_REMOVED lines=18> */
[----:B------:R-:W-:Y:S01]  /*a640*/  ISETP.GT.AND P0, PT, R3, 0x80, P2 ;  /* 0x000000800300780c */ /* 0x000fe20001704270 */
        /* <DEDUP_REMOVED lines=22> */
[C---:B------:R-:W-:Y:S01]  /*a7b0*/  ISETP.GT.AND P3, PT, R3.reuse, 0x88, P3 ;  /* 0x000000880300780c */ /* 0x040fe20001f64270 */
[----:B------:R-:W-:Y:S01]  /*a7c0*/  @P1 STG.E.U16 desc[UR36][R14.64+0x10], R158 ;  /* 0x0000109e0e001986 */ /* 0x000fe2000c101524 */
[C---:B------:R-:W-:Y:S01]  /*a7d0*/  ISETP.GT.AND P1, PT, R3.reuse, 0x80, P4 ;  /* 0x000000800300780c */ /* 0x040fe20002724270 */
[-C--:B------:R-:W-:Y:S01]  /*a7e0*/  FMUL R62, R62, R185.reuse ;  /* 0x000000b93e3e7220 */ /* 0x080fe20000400000 */
[----:B------:R-:W-:Y:S01]  /*a7f0*/  ISETP.GT.AND P4, PT, R3, 0x88, P4 ;  /* 0x000000880300780c */ /* 0x000fe20002784270 */
[----:B------:R-:W-:Y:S01]  /*a800*/  @P2 STG.E.U16 desc[UR36][R14.64+0x12], R159 ;  /* 0x0000129f0e002986 */ /* 0x000fe2000c101524 */
[----:B------:R-:W-:Y:S01]  /*a810*/  ISETP.GT.AND P2, PT, R20, 0x20, PT ;  /* 0x000000201400780c */ /* 0x000fe20003f44270 */
[----:B------:R-:W-:Y:S01]  /*a820*/  FMUL R63, R63, R185 ;  /* 0x000000b93f3f7220 */ /* 0x000fe20000400000 */
[----:B------:R-:W-:Y:S01]  /*a830*/  F2FP.BF16.F32.PACK_AB R83, RZ, R83 ;  /* 0x00000053ff53723e */ /* 0x000fe200000010ff */
[----:B------:R-:W-:Y:S01]  /*a840*/  FMUL R65, R65, R185 ;  /* 0x000000b941417220 */ /* 0x000fe20000400000 */
[----:B------:R-:W-:Y:S01]  /*a850*/  F2FP.BF16.F32.PACK_AB R84, RZ, R84 ;  /* 0x00000054ff54723e */ /* 0x000fe200000010ff */
[--C-:B0-----:R-:W-:Y:S01]  /*a860*/  @P0 IMAD.MOV.U32 R152, RZ, RZ, R168.reuse ;  /* 0x000000ffff980224 */ /* 0x101fe200078e00a8 */
[----:B------:R-:W-:Y:S01]  /*a870*/  F2FP.BF16.F32.PACK_AB R85, RZ, R85 ;  /* 0x00000055ff55723e */ /* 0x000fe200000010ff */
[--C-:B------:R-:W-:Y:S01]  /*a880*/  @P0 IMAD.MOV.U32 R153, RZ, RZ, R169.reuse ;  /* 0x000000ffff990224 */ /* 0x100fe200078e00a9 */
[----:B------:R-:W-:Y:S01]  /*a890*/  F2FP.BF16.F32.PACK_AB R86, RZ, R86 ;  /* 0x00000056ff56723e */ /* 0x000fe200000010ff */
[----:B------:R-:W-:Y:S01]  /*a8a0*/  FMUL R64, R64, R185 ;  /* 0x000000b940407220 */ /* 0x000fe20000400000 */
[----:B------:R-:W-:Y:S01]  /*a8b0*/  F2FP.BF16.F32.PACK_AB R87, RZ, R87 ;  /* 0x00000057ff57723e */ /* 0x000fe200000010ff */
[-C--:B------:R-:W-:Y:S01]  /*a8c0*/  FMUL R66, R66, R185.reuse ;  /* 0x000000b942427220 */ /* 0x080fe20000400000 */
[----:B------:R0:W-:Y:S01]  /*a8d0*/  @P0 STG.E.U16 desc[UR36][R152.64+0x20], R160 ;  /* 0x000020a098000986 */ /* 0x0001e2000c101524 */
[----:B------:R-:W-:Y:S01]  /*a8e0*/  ISETP.GT.AND P0, PT, R3, 0x80, P5 ;  /* 0x000000800300780c */ /* 0x000fe20002f04270 */
        /* <DEDUP_REMOVED lines=18> */
[C---:B------:R-:W-:Y:S01]  /*aa10*/  ISETP.GT.AND P1, PT, R3.reuse, 0x80, P6 ;  /* 0x000000800300780c */ /* 0x040fe20003724270 */
[----:B------:R-:W-:Y:S01]  /*aa20*/  FMUL R42, R42, R185 ;  /* 0x000000b92a2a7220 */ /* 0x000fe20000400000 */
[----:B------:R-:W-:Y:S01]  /*aa30*/  ISETP.GT.AND P6, PT, R3, 0x88, P6 ;  /* 0x000000880300780c */ /* 0x000fe200037c4270 */
[----:B------:R-:W-:Y:S01]  /*aa40*/  @P3 STG.E.U16 desc[UR36][R14.64+0x20], R162 ;  /* 0x000020a20e003986 */ /* 0x000fe2000c101524 */
[----:B------:R-:W-:Y:S01]  /*aa50*/  F2FP.BF16.F32.PACK_AB R63, RZ, R63 ;  /* 0x0000003fff3f723e */ /* 0x000fe200000010ff */
[----:B------:R-:W-:Y:S01]  /*aa60*/  FMUL R43, R43, R185 ;  /* 0x000000b92b2b7220 */ /* 0x000fe20000400000 */
[----:B------:R-:W-:Y:S01]  /*aa70*/  F2FP.BF16.F32.PACK_AB R65, RZ, R65 ;  /* 0x00000041ff41723e */ /* 0x000fe200000010ff */
[----:B------:R-:W-:Y:S01]  /*aa80*/  @P4 STG.E.U16 desc[UR36][R14.64+0x22], R163 ;  /* 0x000022a30e004986 */ /* 0x000fe2000c101524 */
[----:B------:R-:W-:Y:S01]  /*aa90*/  F2FP.BF16.F32.PACK_AB R64, RZ, R64 ;  /* 0x00000040ff40723e */ /* 0x000fe200000010ff */
[----:B------:R-:W-:Y:S01]  /*aaa0*/  FMUL R44, R44, R185 ;  /* 0x000000b92c2c7220 */ /* 0x000fe20000400000 */
[----:B------:R-:W-:Y:S01]  /*aab0*/  F2FP.BF16.F32.PACK_AB R66, RZ, R66 ;  /* 0x00000042ff42723e */ /* 0x000fe200000010ff */
[----:B0-----:R-:W-:Y:S01]  /*aac0*/  @P0 IMAD.MOV.U32 R152, RZ, RZ, R168 ;  /* 0x000000ffff980224 */ /* 0x001fe200078e00a8 */
[----:B------:R-:W-:Y:S01]  /*aad0*/  F2FP.BF16.F32.PACK_AB R67, RZ, R67 ;  /* 0x00000043ff43723e */ /* 0x000fe200000010ff */
[----:B------:R-:W-:Y:S01]  /*aae0*/  @P0 IMAD.MOV.U32 R153, RZ, RZ, R169 ;  /* 0x000000ffff990224 */ /* 0x000fe200078e00a9 */
[----:B------:R-:W-:Y:S01]  /*aaf0*/  F2FP.BF16.F32.PACK_AB R69, RZ, R69 ;  /* 0x00000045ff45723e */ /* 0x000fe200000010ff */
[-C--:B------:R-:W-:Y:S01]  /*ab00*/  FMUL R45, R45, R185.reuse ;  /* 0x000000b92d2d7220 */ /* 0x080fe20000400000 */
[----:B------:R-:W-:Y:S01]  /*ab10*/  F2FP.BF16.F32.PACK_AB R68, RZ, R68 ;  /* 0x00000044ff44723e */ /* 0x000fe200000010ff */
[-C--:B------:R-:W-:Y:S01]  /*ab20*/  FMUL R46, R46, R185.reuse ;  /* 0x000000b92e2e7220 */ /* 0x080fe20000400000 */
[----:B------:R-:W-:Y:S01]  /*ab30*/  @P0 STG.E.U16 desc[UR36][R152.64+0x30], R164 ;  /* 0x000030a498000986 */ /* 0x000fe2000c101524 */
[----:B------:R-:W-:Y:S01]  /*ab40*/  ISETP.GT.AND P0, PT, R20, 0x21, PT ;  /* 0x000000211400780c */ /* 0x000fe20003f04270 */
[-C--:B------:R-:W-:Y:S01]  /*ab50*/  FMUL R47, R47, R185.reuse ;  /* 0x000000b92f2f7220 */ /* 0x080fe20000400000 */
[----:B------:R-:W-:Y:S01]  /*ab60*/  F2FP.BF16.F32.PACK_AB R70, RZ, R70 ;  /* 0x00000046ff46723e */ /* 0x000fe200000010ff */
[----:B------:R-:W-:Y:S01]  /*ab70*/  @P1 STG.E.U16 desc[UR36][R168.64+0x32], R165 ;  /* 0x000032a5a8001986 */ /* 0x000fe2000c101524 */
[C---:B------:R-:W-:Y:S01]  /*ab80*/  ISETP.GT.AND P1, PT, R3.reuse, RZ, P2 ;  /* 0x000000ff0300720c */ /* 0x040fe20001724270 */
[-C--:B------:R-:W-:Y:S01]  /*ab90*/  FMUL R48, R48, R185.reuse ;  /* 0x000000b930307220 */ /* 0x080fe20000400000 */
[C---:B------:R-:W-:Y:S01]  /*aba0*/  ISETP.GT.AND P3, PT, R3.reuse, RZ, P0 ;  /* 0x000000ff0300720c */ /* 0x040fe20000764270 */
[----:B------:R-:W-:Y:S01]  /*abb0*/  @P5 STG.E.U16 desc[UR36][R14.64+0x30], R166 ;  /* 0x000030a60e005986 */ /* 0x000fe2000c101524 */
[----:B------:R-:W-:Y:S01]  /*abc0*/  ISETP.GT.AND P2, PT, R3, 0x8, P2 ;  /* 0x000000080300780c */ /* 0x000fe20001744270 */
[----:B------:R-:W-:Y:S01]  /*abd0*/  FMUL R49, R49, R185 ;  /* 0x000000b931317220 */ /* 0x000fe20000400000 */
[----:B------:R-:W-:Y:S01]  /*abe0*/  ISETP.GT.AND P4, PT, R3, 0x8, P0 ;  /* 0x000000080300780c */ /* 0x000fe20000784270 */
[----:B------:R0:W-:Y:S01]  /*abf0*/  @P6 STG.E.U16 desc[UR36][R14.64+0x32], R167 ;  /* 0x000032a70e006986 */ /* 0x0001e2000c101524 */
[----:B------:R-:W-:Y:S01]  /*ac00*/  F2FP.BF16.F32.PACK_AB R71, RZ, R71 ;  /* 0x00000047ff47723e */ /* 0x000fe200000010ff */
[-C--:B------:R-:W-:Y:S01]  /*ac10*/  FMUL R50, R50, R185.reuse ;  /* 0x000000b932327220 */ /* 0x080fe20000400000 */
[----:B------:R-:W-:Y:S01]  /*ac20*/  F2FP.BF16.F32.PACK_AB R40, RZ, R40 ;  /* 0x00000028ff28723e */ /* 0x000fe200000010ff */
[----:B------:R-:W-:Y:S01]  /*ac30*/  FMUL R51, R51, R185 ;  /* 0x000000b933337220 */ /* 0x000fe20000400000 */
[----:B------:R-:W-:Y:S01]  /*ac40*/  F2FP.BF16.F32.PACK_AB R41, RZ, R41 ;  /* 0x00000029ff29723e */ /* 0x000fe200000010ff */
[----:B------:R1:W-:Y:S01]  /*ac50*/  @P1 STG.E.U16 desc[UR36][R4.64+0x40], R136 ;  /* 0x0000408804001986 */ /* 0x0003e2000c101524 */
[----:B------:R-:W-:Y:S01]  /*ac60*/  ISETP.GT.AND P1, PT, R20, 0x28, PT ;  /* 0x000000281400780c */ /* 0x000fe20003f24270 */
[----:B------:R-:W-:Y:S01]  /*ac70*/  FMUL R52, R52, R185 ;  /* 0x000000b934347220 */ /* 0x000fe20000400000 */
[----:B------:R-:W-:Y:S01]  /*ac80*/  F2FP.BF16.F32.PACK_AB R42, RZ, R42 ;  /* 0x0000002aff2a723e */ /* 0x000fe200000010ff */
[----:B------:R1:W-:Y:S01]  /*ac90*/  @P3 STG.E.U16 desc[UR36][R4.64+0x42], R137 ;  /* 0x0000428904003986 */ /* 0x0003e2000c101524 */
[----:B------:R-:W-:Y:S01]  /*aca0*/  ISETP.GT.AND P3, PT, R3, RZ, P1 ;  /* 0x000000ff0300720c */ /* 0x000fe20000f64270 */
[----:B0-----:R-:W-:Y:S01]  /*acb0*/  IMAD.WIDE.U32 R14, R8, 0xf0, R6 ;  /* 0x000000f0080e7825 */ /* 0x001fe200078e0006 */
[----:B------:R-:W-:Y:S01]  /*acc0*/  P2R R12, PR, RZ, 0x2 ;  /* 0x00000002ff0c7803 */ /* 0x000fe20000000000 */
[----:B------:R1:W-:Y:S01]  /*acd0*/  @P2 STG.E.U16 desc[UR36][R6.64+0x40], R138 ;  /* 0x0000408a06002986 */ /* 0x0003e2000c101524 */
[----:B------:R-:W-:Y:S01]  /*ace0*/  ISETP.GT.AND P2, PT, R20, 0x29, PT ;  /* 0x000000291400780c */ /* 0x000fe20003f44270 */
[----:B------:R-:W-:Y:S01]  /*acf0*/  IMAD.IADD R15, R9, 0x1, R15 ;  /* 0x00000001090f7824 */ /* 0x000fe200078e020f */
[----:B------:R-:W-:Y:S01]  /*ad00*/  F2FP.BF16.F32.PACK_AB R43, RZ, R43 ;  /* 0x0000002bff2b723e */ /* 0x000fe200000010ff */
[----:B------:R1:W-:Y:S01]  /*ad10*/  @P4 STG.E.U16 desc[UR36][R6.64+0x42], R139 ;  /* 0x0000428b06004986 */ /* 0x0003e2000c101524 */
[----:B------:R-:W-:Y:S01]  /*ad20*/  ISETP.GT.AND P4, PT, R3, RZ, P2 ;  /* 0x000000ff0300720c */ /* 0x000fe20001784270 */
[-C--:B------:R-:W-:Y:S01]  /*ad30*/  FMUL R53, R53, R185.reuse ;  /* 0x000000b935357220 */ /* 0x080fe20000400000 */
[----:B------:R-:W-:Y:S01]  /*ad40*/  P2R R10, PR, RZ, 0x4 ;  /* 0x00000004ff0a7803 */ /* 0x000fe20000000000 */
[-C--:B------:R-:W-:Y:S01]  /*ad50*/  FMUL R54, R54, R185.reuse ;  /* 0x000000b936367220 */ /* 0x080fe20000400000 */
[----:B------:R-:W-:Y:S01]  /*ad60*/  F2FP.BF16.F32.PACK_AB R44, RZ, R44 ;  /* 0x0000002cff2c723e */ /* 0x000fe200000010ff */
[----:B------:R1:W-:Y:S01]  /*ad70*/  @P3 STG.E.U16 desc[UR36][R4.64+0x50], R140 ;  /* 0x0000508c04003986 */ /* 0x0003e2000c101524 */
[----:B------:R-:W-:Y:S01]  /*ad80*/  ISETP.GT.AND P3, PT, R3, 0x8, P1 ;  /* 0x000000080300780c */ /* 0x000fe20000f64270 */
[----:B------:R-:W-:Y:S01]  /*ad90*/  FMUL R55, R55, R185 ;  /* 0x000000b937377220 */ /* 0x000fe20000400000 */
[----:B------:R-:W-:Y:S01]  /*ada0*/  F2FP.BF16.F32.PACK_AB R45, RZ, R45 ;  /* 0x0000002dff2d723e */ /* 0x000fe200000010ff */
[-C--:B------:R-:W-:Y:S01]  /*adb0*/  FMUL R24, R24, R185.reuse ;  /* 0x000000b918187220 */ /* 0x080fe20000400000 */
[----:B------:R-:W-:Y:S01]  /*adc0*/  F2FP.BF16.F32.PACK_AB R46, RZ, R46 ;  /* 0x0000002eff2e723e */ /* 0x000fe200000010ff */
[----:B------:R-:W-:Y:S01]  /*add0*/  FMUL R25, R25, R185 ;  /* 0x000000b919197220 */ /* 0x000fe20000400000 */
[----:B------:R-:W-:Y:S01]  /*ade0*/  F2FP.BF16.F32.PACK_AB R47, RZ, R47 ;  /* 0x0000002fff2f723e */ /* 0x000fe200000010ff */
[----:B------:R1:W-:Y:S01]  /*adf0*/  @P4 STG.E.U16 desc[UR36][R4.64+0x52], R141 ;  /* 0x0000528d04004986 */ /* 0x0003e2000c101524 */
[----:B------:R-:W-:Y:S01]  /*ae00*/  ISETP.GT.AND P4, PT, R3, 0x8, P2 ;  /* 0x000000080300780c */ /* 0x000fe20001784270 */
[-C--:B------:R-:W-:Y:S01]  /*ae10*/  FMUL R26, R26, R185.reuse ;  /* 0x000000b91a1a7220 */ /* 0x080fe20000400000 */
[----:B------:R-:W-:Y:S01]  /*ae20*/  F2FP.BF16.F32.PACK_AB R48, RZ, R48 ;  /* 0x00000030ff30723e */ /* 0x000fe200000010ff */
[----:B------:R-:W-:Y:S01]  /*ae30*/  FMUL R27, R27, R185 ;  /* 0x000000b91b1b7220 */ /* 0x000fe20000400000 */
[----:B------:R-:W-:Y:S01]  /*ae40*/  F2FP.BF16.F32.PACK_AB R49, RZ, R49 ;  /* 0x00000031ff31723e */ /* 0x000fe200000010ff */
[----:B------:R1:W-:Y:S01]  /*ae50*/  @P3 STG.E.U16 desc[UR36][R6.64+0x50], R142 ;  /* 0x0000508e06003986 */ /* 0x0003e2000c101524 */
[----:B------:R-:W-:Y:S01]  /*ae60*/  ISETP.GT.AND P3, PT, R20, 0x30, PT ;  /* 0x000000301400780c */ /* 0x000fe20003f64270 */
[-C--:B------:R-:W-:Y:S01]  /*ae70*/  FMUL R28, R28, R185.reuse ;  /* 0x000000b91c1c7220 */ /* 0x080fe20000400000 */
[----:B------:R-:W-:Y:S01]  /*ae80*/  F2FP.BF16.F32.PACK_AB R50, RZ, R50 ;  /* 0x00000032ff32723e */ /* 0x000fe200000010ff */
[----:B------:R-:W-:Y:S01]  /*ae90*/  FMUL R29, R29, R185 ;  /* 0x000000b91d1d7220 */ /* 0x000fe20000400000 */
[----:B------:R-:W-:Y:S01]  /*aea0*/  F2FP.BF16.F32.PACK_AB R51, RZ, R51 ;  /* 0x00000033ff33723e */ /* 0x000fe200000010ff */
[-C--:B------:R-:W-:Y:S01]  /*aeb0*/  FMUL R30, R30, R185.reuse ;  /* 0x000000b91e1e7220 */ /* 0x080fe20000400000 */
[----:B------:R-:W-:Y:S01]  /*aec0*/  F2FP.BF16.F32.PACK_AB R52, RZ, R52 ;  /* 0x00000034ff34723e */ /* 0x000fe200000010ff */
[----:B------:R1:W-:Y:S01]  /*aed0*/  @P4 STG.E.U16 desc[UR36][R6.64+0x52], R143 ;  /* 0x0000528f06004986 */ /* 0x0003e2000c101524 */
        /* <DEDUP_REMOVED lines=14> */
[----:B------:R-:W-:Y:S01]  /*afc0*/  IADD3 R8, P4, R13, R14, RZ ;  /* 0x0000000e0d087210 */ /* 0x000fe20007f9e0ff */
[----:B------:R-:W-:Y:S01]  /*afd0*/  FMUL R37, R37, R185 ;  /* 0x000000b925257220 */ /* 0x000fe20000400000 */
[----:B------:R-:W-:Y:S01]  /*afe0*/  F2FP.BF16.F32.PACK_AB R27, RZ, R27 ;  /* 0x0000001bff1b723e */ /* 0x000fe200000010ff */
[-C--:B------:R-:W-:Y:S01]  /*aff0*/  FMUL R38, R38, R185.reuse ;  /* 0x000000b926267220 */ /* 0x080fe20000400000 */
[----:B------:R-:W-:Y:S01]  /*b000*/  F2FP.BF16.F32.PACK_AB R28, RZ, R28 ;  /* 0x0000001cff1c723e */ /* 0x000fe200000010ff */
[----:B------:R-:W-:Y:S01]  /*b010*/  IMAD.X R9, R11, 0x1, R15, P4 ;  /* 0x000000010b097824 */ /* 0x000fe200020e060f */
[----:B------:R-:W-:Y:S01]  /*b020*/  ISETP.GT.AND P4, PT, R20, 0x31, PT ;  /* 0x000000311400780c */ /* 0x000fe20003f84270 */
[----:B------:R-:W-:Y:S01]  /*b030*/  FMUL R39, R39, R185 ;  /* 0x000000b927277220 */ /* 0x000fe20000400000 */
[----:B------:R-:W-:-:S02]  /*b040*/  F2FP.BF16.F32.PACK_AB R29, RZ, R29 ;  /* 0x0000001dff1d723e */ /* 0x000fc400000010ff */
[----:B------:R-:W-:Y:S02]  /*b050*/  ISETP.GT.AND P5, PT, R3, RZ, P4 ;  /* 0x000000ff0300720c */ /* 0x000fe400027a4270 */
[----:B------:R-:W-:Y:S02]  /*b060*/  F2FP.BF16.F32.PACK_AB R30, RZ, R30 ;  /* 0x0000001eff1e723e */ /* 0x000fe400000010ff */
[----:B------:R-:W-:Y:S02]  /*b070*/  F2FP.BF16.F32.PACK_AB R31, RZ, R31 ;  /* 0x0000001fff1f723e */ /* 0x000fe400000010ff */
[----:B------:R-:W-:Y:S02]  /*b080*/  F2FP.BF16.F32.PACK_AB R32, RZ, R32 ;  /* 0x00000020ff20723e */ /* 0x000fe400000010ff */
[----:B------:R-:W-:Y:S02]  /*b090*/  F2FP.BF16.F32.PACK_AB R33, RZ, R33 ;  /* 0x00000021ff21723e */ /* 0x000fe400000010ff */
[----:B------:R-:W-:-:S02]  /*b0a0*/  F2FP.BF16.F32.PACK_AB R34, RZ, R34 ;  /* 0x00000022ff22723e */ /* 0x000fc400000010ff */
[----:B------:R-:W-:Y:S01]  /*b0b0*/  F2FP.BF16.F32.PACK_AB R35, RZ, R35 ;  /* 0x00000023ff23723e */ /* 0x000fe200000010ff */
[----:B------:R1:W-:Y:S01]  /*b0c0*/  @P5 STG.E.U16 desc[UR36][R4.64+0x62], R145 ;  /* 0x0000629104005986 */ /* 0x0003e2000c101524 */
[----:B------:R-:W-:Y:S02]  /*b0d0*/  ISETP.GT.AND P5, PT, R3, 0x8, P3 ;  /* 0x000000080300780c */ /* 0x000fe40001fa4270 */
[----:B------:R-:W-:Y:S02]  /*b0e0*/  F2FP.BF16.F32.PACK_AB R36, RZ, R36 ;  /* 0x00000024ff24723e */ /* 0x000fe400000010ff */
[----:B------:R-:W-:Y:S02]  /*b0f0*/  F2FP.BF16.F32.PACK_AB R37, RZ, R37 ;  /* 0x00000025ff25723e */ /* 0x000fe400000010ff */
[----:B------:R-:W-:Y:S02]  /*b100*/  F2FP.BF16.F32.PACK_AB R38, RZ, R38 ;  /* 0x00000026ff26723e */ /* 0x000fe400000010ff */
[----:B------:R-:W-:-:S05]  /*b110*/  F2FP.BF16.F32.PACK_AB R39, RZ, R39 ;  /* 0x00000027ff27723e */ /* 0x000fca00000010ff */
[----:B------:R1:W-:Y:S01]  /*b120*/  @P5 STG.E.U16 desc[UR36][R6.64+0x60], R146 ;  /* 0x0000609206005986 */ /* 0x0003e2000c101524 */
[----:B------:R-:W-:-:S13]  /*b130*/  ISETP.GT.AND P5, PT, R3, 0x8, P4 ;  /* 0x000000080300780c */ /* 0x000fda00027a4270 */
[----:B------:R1:W-:Y:S01]  /*b140*/  @P5 STG.E.U16 desc[UR36][R6.64+0x62], R147 ;  /* 0x0000629306005986 */ /* 0x0003e2000c101524 */
[----:B------:R-:W-:-:S04]  /*b150*/  ISETP.GT.AND P5, PT, R20, 0x38, PT ;  /* 0x000000381400780c */ /* 0x000fc80003fa4270 */
[----:B------:R-:W-:-:S13]  /*b160*/  ISETP.GT.AND P6, PT, R3, RZ, P5 ;  /* 0x000000ff0300720c */ /* 0x000fda0002fc4270 */
[----:B------:R1:W-:Y:S01]  /*b170*/  @P6 STG.E.U16 desc[UR36][R4.64+0x70], R148 ;  /* 0x0000709404006986 */ /* 0x0003e2000c101524 */
[----:B------:R-:W-:-:S04]  /*b180*/  ISETP.GT.AND P6, PT, R20, 0x39, PT ;  /* 0x000000391400780c */ /* 0x000fc80003fc4270 */
[----:B------:R-:W-:-:S13]  /*b190*/  ISETP.GT.AND P1, PT, R3, RZ, P6 ;  /* 0x000000ff0300720c */ /* 0x000fda0003724270 */
[----:B------:R1:W-:Y:S01]  /*b1a0*/  @P1 STG.E.U16 desc[UR36][R4.64+0x72], R149 ;  /* 0x0000729504001986 */ /* 0x0003e2000c101524 */
[----:B------:R-:W-:-:S13]  /*b1b0*/  ISETP.GT.AND P1, PT, R3, 0x8, P5 ;  /* 0x000000080300780c */ /* 0x000fda0002f24270 */
[----:B------:R1:W-:Y:S01]  /*b1c0*/  @P1 STG.E.U16 desc[UR36][R6.64+0x70], R150 ;  /* 0x0000709606001986 */ /* 0x0003e2000c101524 */
[----:B------:R-:W-:-:S13]  /*b1d0*/  ISETP.GT.AND P1, PT, R3, 0x8, P6 ;  /* 0x000000080300780c */ /* 0x000fda0003724270 */
[----:B------:R1:W-:Y:S01]  /*b1e0*/  @P1 STG.E.U16 desc[UR36][R6.64+0x72], R151 ;  /* 0x0000729706001986 */ /* 0x0003e2000c101524 */
[----:B------:R-:W-:-:S04]  /*b1f0*/  ISETP.GT.AND P1, PT, R20, 0x20, PT ;  /* 0x000000201400780c */ /* 0x000fc80003f24270 */
[C---:B------:R-:W-:Y:S02]  /*b200*/  ISETP.GT.AND P2, PT, R3.reuse, 0x80, P1 ;  /* 0x000000800300780c */ /* 0x040fe40000f44270 */
[----:B------:R-:W-:-:S11]  /*b210*/  ISETP.GT.AND P1, PT, R3, 0x88, P1 ;  /* 0x000000880300780c */ /* 0x000fd60000f24270 */
[----:B------:R1:W-:Y:S01]  /*b220*/  @P2 STG.E.U16 desc[UR36][R14.64+0x40], R120 ;  /* 0x000040780e002986 */ /* 0x0003e2000c101524 */
[C---:B------:R-:W-:Y:S02]  /*b230*/  ISETP.GT.AND P2, PT, R3.reuse, 0x80, P0 ;  /* 0x000000800300780c */ /* 0x040fe40000744270 */
[----:B------:R-:W-:-:S11]  /*b240*/  ISETP.GT.AND P0, PT, R3, 0x88, P0 ;  /* 0x000000880300780c */ /* 0x000fd60000704270 */
[----:B------:R1:W-:Y:S01]  /*b250*/  @P2 STG.E.U16 desc[UR36][R14.64+0x42], R121 ;  /* 0x000042790e002986 */ /* 0x0003e2000c101524 */
[----:B------:R-:W-:-:S03]  /*b260*/  ISETP.NE.AND P2, PT, R10, RZ, PT ;  /* 0x000000ff0a00720c */ /* 0x000fc60003f45270 */
[----:B------:R1:W-:Y:S01]  /*b270*/  @P1 STG.E.U16 desc[UR36][R8.64+0x40], R122 ;  /* 0x0000407a08001986 */ /* 0x0003e2000c101524 */
[----:B------:R-:W-:-:S03]  /*b280*/  ISETP.NE.AND P1, PT, R12, RZ, PT ;  /* 0x000000ff0c00720c */ /* 0x000fc60003f25270 */
[----:B------:R1:W-:Y:S01]  /*b290*/  @P0 STG.E.U16 desc[UR36][R8.64+0x42], R123 ;  /* 0x0000427b08000986 */ /* 0x0003e2000c101524 */
[C---:B------:R-:W-:Y:S02]  /*b2a0*/  ISETP.GT.AND P0, PT, R3.reuse, 0x80, P1 ;  /* 0x000000800300780c */ /* 0x040fe40000f04270 */
[----:B------:R-:W-:-:S11]  /*b2b0*/  ISETP.GT.AND P1, PT, R3, 0x88, P1 ;  /* 0x000000880300780c */ /* 0x000fd60000f24270 */
[----:B------:R1:W-:Y:S01]  /*b2c0*/  @P0 STG.E.U16 desc[UR36][R14.64+0x50], R124 ;  /* 0x0000507c0e000986 */ /* 0x0003e2000c101524 */
[C---:B------:R-:W-:Y:S02]  /*b2d0*/  ISETP.GT.AND P0, PT, R3.reuse, 0x80, P2 ;  /* 0x000000800300780c */ /* 0x040fe40001704270 */
[----:B------:R-:W-:-:S11]  /*b2e0*/  ISETP.GT.AND P2, PT, R3, 0x88, P2 ;  /* 0x000000880300780c */ /* 0x000fd60001744270 */
[----:B------:R1:W-:Y:S01]  /*b2f0*/  @P0 STG.E.U16 desc[UR36][R14.64+0x52], R125 ;  /* 0x0000527d0e000986 */ /* 0x0003e2000c101524 */
[C---:B------:R-:W-:Y:S02]  /*b300*/  ISETP.GT.AND P0, PT, R3.reuse, 0x80, P4 ;  /* 0x000000800300780c */ /* 0x040fe40002704270 */
[C---:B------:R-:W-:Y:S01]  /*b310*/  ISETP.GT.AND P4, PT, R3.reuse, 0x88, P4 ;  /* 0x000000880300780c */ /* 0x040fe20002784270 */
[----:B------:R1:W-:Y:S01]  /*b320*/  @P1 STG.E.U16 desc[UR36][R8.64+0x50], R126 ;  /* 0x0000507e08001986 */ /* 0x0003e2000c101524 */
[C---:B------:R-:W-:Y:S02]  /*b330*/  ISETP.GT.AND P1, PT, R3.reuse, 0x80, P3 ;  /* 0x000000800300780c */ /* 0x040fe40001f24270 */
[----:B------:R-:W-:Y:S01]  /*b340*/  ISETP.GT.AND P3, PT, R3, 0x88, P3 ;  /* 0x000000880300780c */ /* 0x000fe20001f64270 */
[----:B------:R1:W-:Y:S01]  /*b350*/  @P2 STG.E.U16 desc[UR36][R8.64+0x52], R127 ;  /* 0x0000527f08002986 */ /* 0x0003e2000c101524 */
[----:B------:R-:W-:-:S05]  /*b360*/  ISETP.GT.AND P2, PT, R20, 0x40, PT ;  /* 0x000000401400780c */ /* 0x000fca0003f44270 */
[----:B------:R1:W-:Y:S01]  /*b370*/  @P0 STG.E.U16 desc[UR36][R14.64+0x62], R129 ;  /* 0x000062810e000986 */ /* 0x0003e2000c101524 */
[C---:B------:R-:W-:Y:S02]  /*b380*/  ISETP.GT.AND P0, PT, R3.reuse, 0x80, P6 ;  /* 0x000000800300780c */ /* 0x040fe40003704270 */
[C---:B------:R-:W-:Y:S01]  /*b390*/  ISETP.GT.AND P6, PT, R3.reuse, 0x88, P6 ;  /* 0x000000880300780c */ /* 0x040fe200037c4270 */
[----:B------:R1:W-:Y:S01]  /*b3a0*/  @P1 STG.E.U16 desc[UR36][R14.64+0x60], R128 ;  /* 0x000060800e001986 */ /* 0x0003e2000c101524 */
[C---:B------:R-:W-:Y:S02]  /*b3b0*/  ISETP.GT.AND P1, PT, R3.reuse, 0x80, P5 ;  /* 0x000000800300780c */ /* 0x040fe40002f24270 */
[----:B------:R-:W-:Y:S01]  /*b3c0*/  ISETP.GT.AND P5, PT, R3, 0x88, P5 ;  /* 0x000000880300780c */ /* 0x000fe20002fa4270 */
[----:B------:R1:W-:Y:S04]  /*b3d0*/  @P3 STG.E.U16 desc[UR36][R8.64+0x60], R130 ;  /* 0x0000608208003986 */ /* 0x0003e8000c101524 */
[----:B------:R1:W-:Y:S04]  /*b3e0*/  @P4 STG.E.U16 desc[UR36][R8.64+0x62], R131 ;  /* 0x0000628308004986 */ /* 0x0003e8000c101524 */
[----:B------:R1:W-:Y:S01]  /*b3f0*/  @P0 STG.E.U16 desc[UR36][R14.64+0x72], R133 ;  /* 0x000072850e000986 */ /* 0x0003e2000c101524 */
[----:B------:R-:W-:-:S03]  /*b400*/  ISETP.GT.AND P0, PT, R20, 0x41, PT ;  /* 0x000000411400780c */ /* 0x000fc60003f04270 */
[----:B------:R1:W-:Y:S01]  /*b410*/  @P1 STG.E.U16 desc[UR36][R14.64+0x70], R132 ;  /* 0x000070840e001986 */ /* 0x0003e2000c101524 */
[C---:B------:R-:W-:Y:S02]  /*b420*/  ISETP.GT.AND P1, PT, R3.reuse, RZ, P2 ;  /* 0x000000ff0300720c */ /* 0x040fe40001724270 */
[C---:B------:R-:W-:Y:S01]  /*b430*/  ISETP.GT.AND P3, PT, R3.reuse, RZ, P0 ;  /* 0x000000ff0300720c */ /* 0x040fe20000764270 */
[----:B------:R1:W-:Y:S01]  /*b440*/  @P5 STG.E.U16 desc[UR36][R8.64+0x70], R134 ;  /* 0x0000708608005986 */ /* 0x0003e2000c101524 */
[C---:B------:R-:W-:Y:S02]  /*b450*/  ISETP.GT.AND P2, PT, R3.reuse, 0x8, P2 ;  /* 0x000000080300780c */ /* 0x040fe40001744270 */
[----:B------:R-:W-:Y:S01]  /*b460*/  ISETP.GT.AND P4, PT, R3, 0x8, P0 ;  /* 0x000000080300780c */ /* 0x000fe20000784270 */
[----:B------:R1:W-:Y:S06]  /*b470*/  @P6 STG.E.U16 desc[UR36][R8.64+0x72], R135 ;  /* 0x0000728708006986 */ /* 0x0003ec000c101524 */
[----:B------:R1:W-:Y:S01]  /*b480*/  @P1 STG.E.U16 desc[UR36][R4.64+0x80], R104 ;  /* 0x0000806804001986 */ /* 0x0003e2000c101524 */
[----:B------:R-:W-:-:S03]  /*b490*/  ISETP.GT.AND P1, PT, R20, 0x48, PT ;  /* 0x000000481400780c */ /* 0x000fc60003f24270 */
[----:B------:R1:W-:Y:S01]  /*b4a0*/  @P3 STG.E.U16 desc[UR36][R4.64+0x82], R105 ;  /* 0x0000826904003986 */ /* 0x0003e2000c101524 */
[----:B------:R-:W-:Y:S02]  /*b4b0*/  ISETP.GT.AND P3, PT, R3, RZ, P1 ;  /* 0x000000ff0300720c */ /* 0x000fe40000f64270 */
[----:B------:R-:W-:Y:S01]  /*b4c0*/  P2R R11, PR, RZ, 0x2 ;  /* 0x00000002ff0b7803 */ /* 0x000fe20000000000 */
[----:B------:R1:W-:Y:S01]  /*b4d0*/  @P2 STG.E.U16 desc[UR36][R6.64+0x80], R106 ;  /* 0x0000806a06002986 */ /* 0x0003e2000c101524 */
[----:B------:R-:W-:-:S03]  /*b4e0*/  ISETP.GT.AND P2, PT, R20, 0x49, PT ;  /* 0x000000491400780c */ /* 0x000fc60003f44270 */
[----:B------:R1:W-:Y:S01]  /*b4f0*/  @P4 STG.E.U16 desc[UR36][R6.64+0x82], R107 ;  /* 0x0000826b06004986 */ /* 0x0003e2000c101524 */
[----:B------:R-:W-:Y:S02]  /*b500*/  ISETP.GT.AND P4, PT, R3, RZ, P2 ;  /* 0x000000ff0300720c */ /* 0x000fe40001784270 */
[----:B------:R-:W-:-:S03]  /*b510*/  P2R R10, PR, RZ, 0x4 ;  /* 0x00000004ff0a7803 */ /* 0x000fc60000000000 */
[----:B------:R1:W-:Y:S01]  /*b520*/  @P3 STG.E.U16 desc[UR36][R4.64+0x90], R108 ;  /* 0x0000906c04003986 */ /* 0x0003e2000c101524 */
[----:B------:R-:W-:-:S07]  /*b530*/  ISETP.GT.AND P3, PT, R3, 0x8, P1 ;  /* 0x000000080300780c */ /* 0x000fce0000f64270 */
[----:B------:R1:W-:Y:S01]  /*b540*/  @P4 STG.E.U16 desc[UR36][R4.64+0x92], R109 ;  /* 0x0000926d04004986 */ /* 0x0003e2000c101524 */
[----:B------:R-:W-:-:S05]  /*b550*/  ISETP.GT.AND P4, PT, R3, 0x8, P2 ;  /* 0x000000080300780c */ /* 0x000fca0001784270 */
[----:B------:R1:W-:Y:S01]  /*b560*/  @P3 STG.E.U16 desc[UR36][R6.64+0x90], R110 ;  /* 0x0000906e06003986 */ /* 0x0003e2000c101524 */
[----:B------:R-:W-:-:S07]  /*b570*/  ISETP.GT.AND P3, PT, R20, 0x50, PT ;  /* 0x000000501400780c */ /* 0x000fce0003f64270 */
[----:B------:R1:W-:Y:S01]  /*b580*/  @P4 STG.E.U16 desc[UR36][R6.64+0x92], R111 ;  /* 0x0000926f06004986 */ /* 0x0003e2000c101524 */
        /* <DEDUP_REMOVED lines=194> */
[C---:B------:R-:W-:Y:S01]  /*c1b0*/  ISETP.GT.AND P3, PT, R3.reuse, 0x88, P3 ;  /* 0x000000880300780c */ /* 0x040fe20001f64270 */
[----:B------:R1:W-:Y:S06]  /*c1c0*/  @P2 STG.E.U16 desc[UR36][R8.64+0x112], R31 ;  /* 0x0001121f08002986 */ /* 0x0003ec000c101524 */
[----:B------:R1:W-:Y:S01]  /*c1d0*/  @P0 STG.E.U16 desc[UR36][R14.64+0x122], R33 ;  /* 0x000122210e000986 */ /* 0x0003e2000c101524 */
[----:B------:R-:W-:-:S02]  /*c1e0*/  ISETP.GT.AND P0, PT, R3, 0x80, P6 ;  /* 0x000000800300780c */ /* 0x000fc40003704270 */
[C---:B------:R-:W-:Y:S01]  /*c1f0*/  ISETP.GT.AND P6, PT, R3.reuse, 0x88, P6 ;  /* 0x000000880300780c */ /* 0x040fe200037c4270 */
[----:B------:R1:W-:Y:S01]  /*c200*/  @P1 STG.E.U16 desc[UR36][R14.64+0x120], R32 ;  /* 0x000120200e001986 */ /* 0x0003e2000c101524 */
[C---:B------:R-:W-:Y:S02]  /*c210*/  ISETP.GT.AND P1, PT, R3.reuse, 0x80, P5 ;  /* 0x000000800300780c */ /* 0x040fe40002f24270 */
[----:B------:R-:W-:Y:S01]  /*c220*/  ISETP.GT.AND P5, PT, R3, 0x88, P5 ;  /* 0x000000880300780c */ /* 0x000fe20002fa4270 */
[----:B------:R1:W-:Y:S04]  /*c230*/  @P3 STG.E.U16 desc[UR36][R8.64+0x120], R34 ;  /* 0x0001202208003986 */ /* 0x0003e8000c101524 */
[----:B------:R1:W-:Y:S04]  /*c240*/  @P4 STG.E.U16 desc[UR36][R8.64+0x122], R35 ;  /* 0x0001222308004986 */ /* 0x0003e8000c101524 */
[----:B------:R1:W-:Y:S04]  /*c250*/  @P0 STG.E.U16 desc[UR36][R14.64+0x132], R37 ;  /* 0x000132250e000986 */ /* 0x0003e8000c101524 */
[----:B------:R1:W-:Y:S04]  /*c260*/  @P1 STG.E.U16 desc[UR36][R14.64+0x130], R36 ;  /* 0x000130240e001986 */ /* 0x0003e8000c101524 */
[----:B------:R1:W-:Y:S04]  /*c270*/  @P5 STG.E.U16 desc[UR36][R8.64+0x130], R38 ;  /* 0x0001302608005986 */ /* 0x0003e8000c101524 */
[----:B------:R1:W-:Y:S02]  /*c280*/  @P6 STG.E.U16 desc[UR36][R8.64+0x132], R39 ;  /* 0x0001322708006986 */ /* 0x0003e4000c101524 */
.L_x_349:
[----:B------:R-:W-:Y:S05]  /*c290*/  BSYNC B0 ;  /* 0x0000000000007941 */ /* 0x000fea0003800000 */
.L_x_33:
[----:B------:R-:W-:Y:S01]  /*c2a0*/  ULDC UR4, c[0x0][0xc] ;  /* 0x0000030000047ab9 */ /* 0x000fe20000000800 */
[----:B------:R-:W-:Y:S01]  /*c2b0*/  ULDC UR5, c[0x0][0x10] ;  /* 0x0000040000057ab9 */ /* 0x000fe20000000800 */
[----:B------:R-:W2:Y:S01]  /*c2c0*/  LDC R3, c[0x0][0x14] ;  /* 0x00000500ff037b82 */ /* 0x000ea20000000800 */
[----:B------:R-:W-:Y:S01]  /*c2d0*/  UIMAD.WIDE.U32 UR4, UR4, UR5, URZ ;  /* 0x00000005040472a5 */ /* 0x000fe2000f8e003f */
[----:B01----:R-:W-:Y:S02]  /*c2e0*/  IMAD.MOV.U32 R4, RZ, RZ, R23 ;  /* 0x000000ffff047224 */ /* 0x003fe400078e0017 */
[----:B------:R-:W-:Y:S02]  /*c2f0*/  IMAD.MOV.U32 R5, RZ, RZ, R22 ;  /* 0x000000ffff057224 */ /* 0x000fe400078e0016 */
[----:B------:R-:W-:Y:S02]  /*c300*/  IMAD.MOV.U32 R19, RZ, RZ, -0x1 ;  /* 0xffffffffff137424 */ /* 0x000fe400078e00ff */
[----:B--2---:R-:W-:-:S04]  /*c310*/  IMAD.WIDE.U32 R4, R3, UR4, R4 ;  /* 0x0000000403047c25 */ /* 0x004fc8000f8e0004 */
[----:B------:R-:W-:Y:S01]  /*c320*/  IMAD R3, R3, UR5, RZ ;  /* 0x0000000503037c24 */ /* 0x000fe2000f8e02ff */
[----:B------:R-:W-:Y:S01]  /*c330*/  ULDC.64 UR4, c[0x0][0x650] ;  /* 0x0001940000047ab9 */ /* 0x000fe20000000a00 */
[----:B------:R-:W-:Y:S01]  /*c340*/  IMAD.MOV.U32 R23, RZ, RZ, R4 ;  /* 0x000000ffff177224 */ /* 0x000fe200078e0004 */
[----:B------:R-:W-:Y:S01]  /*c350*/  ISETP.GE.U32.AND P0, PT, R4, UR4, PT ;  /* 0x0000000404007c0c */ /* 0x000fe2000bf06070 */
[----:B------:R-:W-:Y:S02]  /*c360*/  IMAD.MOV.U32 R4, RZ, RZ, -0x1 ;  /* 0xffffffffff047424 */ /* 0x000fe400078e00ff */
[--C-:B------:R-:W-:Y:S01]  /*c370*/  IMAD.IADD R22, R5, 0x1, R3.reuse ;  /* 0x0000000105167824 */ /* 0x100fe200078e0203 */
[----:B------:R-:W-:Y:S02]  /*c380*/  PRMT R3, RZ, 0x7610, R3 ;  /* 0x00007610ff037816 */ /* 0x000fe40000000003 */
[----:B------:R0:W-:Y:S02]  /*c390*/  STL [R1+0x4], R4 ;  /* 0x0000040401007387 */ /* 0x0001e40000100800 */
[----:B------:R-:W-:-:S13]  /*c3a0*/  ISETP.GE.U32.AND.EX P0, PT, R22, UR5, PT, P0 ;  /* 0x0000000516007c0c */ /* 0x000fda000bf06100 */
[----:B0-----:R-:W-:Y:S05]  /*c3b0*/  @P0 BRA `(.L_x_350) ;  /* 0x0000000400740947 */ /* 0x001fea0003800000 */
[----:B------:R-:W0:Y:S01]  /*c3c0*/  S2R R20, SR_CTAID.X ;  /* 0x0000000000147919 */ /* 0x000e220000002500 */
[----:B---3--:R-:W1:Y:S01]  /*c3d0*/  LDC.64 R10, c[0x0][0x628] ;  /* 0x00018a00ff0a7b82 */ /* 0x008e620000000a00 */
[----:B------:R-:W-:Y:S01]  /*c3e0*/  ULDC UR4, c[0x0][0x150] ;  /* 0x0000540000047ab9 */ /* 0x000fe20000000800 */
[----:B------:R-:W-:Y:S01]  /*c3f0*/  IMAD.MOV.U32 R8, RZ, RZ, R23 ;  /* 0x000000ffff087224 */ /* 0x000fe200078e0017 */
[----:B------:R-:W2:Y:S01]  /*c400*/  S2R R24, SR_CTAID.Y ;  /* 0x0000000000187919 */ /* 0x000ea20000002600 */
[----:B------:R-:W-:-:S04]  /*c410*/  IMAD.MOV.U32 R9, RZ, RZ, R22 ;  /* 0x000000ffff097224 */ /* 0x000fc800078e0016 */
[----:B------:R-:W3:Y:S08]  /*c420*/  LDC R25, c[0x0][0x144] ;  /* 0x00005100ff197b82 */ /* 0x000ef00000000800 */
[----:B------:R-:W2:Y:S08]  /*c430*/  LDC R12, c[0x0][0x630] ;  /* 0x00018c00ff0c7b82 */ /* 0x000eb00000000800 */
[----:B------:R-:W2:Y:S01]  /*c440*/  LDC.64 R14, c[0x0][0x620] ;  /* 0x00018800ff0e7b82 */ /* 0x000ea20000000a00 */
[----:B-1----:R-:W-:-:S04]  /*c450*/  ISETP.NE.U32.AND P0, PT, R10, RZ, PT ;  /* 0x000000ff0a00720c */ /* 0x002fc80003f05070 */
[----:B------:R-:W-:Y:S02]  /*c460*/  ISETP.NE.AND.EX P0, PT, R11, RZ, PT, P0 ;  /* 0x000000ff0b00720c */ /* 0x000fe40003f05300 */
[----:B0-----:R-:W-:-:S05]  /*c470*/  I2FP.F32.U32 R0, R20 ;  /* 0x0000001400007245 */ /* 0x001fca0000201000 */
[----:B------:R-:W-:-:S04]  /*c480*/  FMUL R0, R0, UR4 ;  /* 0x0000000400007c20 */ /* 0x000fc80008400000 */
[----:B------:R0:W1:Y:S02]  /*c490*/  F2I.U32.TRUNC.NTZ R21, R0 ;  /* 0x0000000000157305 */ /* 0x000064000020f000 */
[----:B---3--:R-:W-:Y:S05]  /*c4a0*/  @!P0 BRA `(.L_x_351) ;  /* 0x0000000000288947 */ /* 0x008fea0003800000 */
[----:B0-----:R-:W0:Y:S02]  /*c4b0*/  LDC R0, c[0x0][0x634] ;  /* 0x00018d00ff007b82 */ /* 0x001e240000000800 */
        /* <DEDUP_REMOVED lines=9> */
.L_x_351:
[-CC-:B--2---:R-:W-:Y:S01]  /*c550*/  SHF.R.U64 R19, R8, R12.reuse, R9.reuse ;  /* 0x0000000c08137219 */ /* 0x184fe20000001209 */
[----:B------:R-:W2:Y:S01]  /*c560*/  LDC.64 R28, c[0x0][0x640] ;  /* 0x00019000ff1c7b82 */ /* 0x000ea20000000a00 */
[----:B0-----:R-:W-:Y:S01]  /*c570*/  SHF.R.U32.HI R0, RZ, R12, R9 ;  /* 0x0000000cff007219 */ /* 0x001fe20000011609 */
[----:B------:R-:W-:Y:S01]  /*c580*/  IMAD.MOV.U32 R4, RZ, RZ, R23 ;  /* 0x000000ffff047224 */ /* 0x000fe200078e0017 */
[----:B------:R-:W-:Y:S01]  /*c590*/  IADD3 R3, P0, RZ, -R19, RZ ;  /* 0x80000013ff037210 */ /* 0x000fe20007f1e0ff */
[----:B-1----:R-:W-:Y:S01]  /*c5a0*/  IMAD.MOV R21, RZ, RZ, -R21 ;  /* 0x000000ffff157224 */ /* 0x002fe200078e0a15 */
[----:B------:R-:W-:Y:S01]  /*c5b0*/  ULDC UR4, c[0x0][0x154] ;  /* 0x0000550000047ab9 */ /* 0x000fe20000000800 */
[----:B------:R-:W-:Y:S02]  /*c5c0*/  IMAD.MOV.U32 R7, RZ, RZ, 0x1 ;  /* 0x00000001ff077424 */ /* 0x000fe400078e00ff */
[----:B------:R-:W0:Y:S01]  /*c5d0*/  LDC R6, c[0x0][0x618] ;  /* 0x00018600ff067b82 */ /* 0x000e220000000800 */
[----:B------:R-:W-:-:S02]  /*c5e0*/  IMAD.X R5, RZ, RZ, ~R0, P0 ;  /* 0x000000ffff057224 */ /* 0x000fc400000e0e00 */
[----:B------:R-:W-:Y:S02]  /*c5f0*/  IMAD R21, R25, R21, R20 ;  /* 0x0000001519157224 */ /* 0x000fe400078e0214 */
[-C--:B------:R-:W-:Y:S02]  /*c600*/  IMAD R0, R5, R14.reuse, RZ ;  /* 0x0000000e05007224 */ /* 0x080fe400078e02ff */
[----:B------:R-:W-:Y:S01]  /*c610*/  IMAD.MOV.U32 R5, RZ, RZ, R22 ;  /* 0x000000ffff057224 */ /* 0x000fe200078e0016 */
[----:B------:R-:W1:Y:S01]  /*c620*/  LDC R8, c[0x0][0x608] ;  /* 0x00018200ff087b82 */ /* 0x000e620000000800 */
[----:B------:R-:W-:-:S04]  /*c630*/  IMAD.WIDE.U32 R4, R3, R14, R4 ;  /* 0x0000000e03047225 */ /* 0x000fc800078e0004 */
[----:B------:R-:W-:-:S03]  /*c640*/  IMAD R3, R3, R15, R0 ;  /* 0x0000000f03037224 */ /* 0x000fc600078e0200 */
[----:B------:R-:W3:Y:S01]  /*c650*/  LDC R26, c[0x0][0x658] ;  /* 0x00019600ff1a7b82 */ /* 0x000ee20000000800 */
[----:B------:R-:W-:Y:S01]  /*c660*/  I2FP.F32.U32 R0, R24 ;  /* 0x0000001800007245 */ /* 0x000fe20000201000 */
[----:B------:R-:W-:Y:S01]  /*c670*/  IMAD.IADD R3, R5, 0x1, R3 ;  /* 0x0000000105037824 */ /* 0x000fe200078e0203 */
[----:B--2---:R-:W-:Y:S01]  /*c680*/  ISETP.NE.U32.AND P0, PT, R28, RZ, PT ;  /* 0x000000ff1c00720c */ /* 0x004fe20003f05070 */
[----:B------:R-:W-:Y:S02]  /*c690*/  IMAD.MOV.U32 R5, RZ, RZ, -0x1 ;  /* 0xffffffffff057424 */ /* 0x000fe400078e00ff */
[----:B------:R-:W-:Y:S02]  /*c6a0*/  FMUL R0, R0, UR4 ;  /* 0x0000000400007c20 */ /* 0x000fe40008400000 */
[----:B------:R-:W2:Y:S01]  /*c6b0*/  LDC R15, c[0x0][0x148] ;  /* 0x00005200ff0f7b82 */ /* 0x000ea20000000800 */
[----:B0-----:R-:W-:Y:S01]  /*c6c0*/  SHF.R.U64 R12, R4, R6, R3 ;  /* 0x00000006040c7219 */ /* 0x001fe20000001203 */
[----:B------:R0:W0:Y:S01]  /*c6d0*/  F2I.U32.TRUNC.NTZ R13, R0 ;  /* 0x00000000000d7305 */ /* 0x000022000020f000 */
[----:B------:R-:W-:-:S02]  /*c6e0*/  ISETP.NE.AND.EX P0, PT, R29, RZ, PT, P0 ;  /* 0x000000ff1d00720c */ /* 0x000fc40003f05300 */
[----:B------:R-:W-:-:S03]  /*c6f0*/  SHF.R.U32.HI R3, RZ, R6, R3 ;  /* 0x00000006ff037219 */ /* 0x000fc60000011603 */
[----:B------:R-:W0:Y:S01]  /*c700*/  LDC R20, c[0x0][0x600] ;  /* 0x00018000ff147b82 */ /* 0x000e220000000800 */
[-CC-:B-1----:R-:W-:Y:S02]  /*c710*/  SHF.R.U64 R10, R12, R8.reuse, R3.reuse ;  /* 0x000000080c0a7219 */ /* 0x182fe40000001203 */
[----:B------:R-:W-:-:S05]  /*c720*/  SHF.R.U32.HI R3, RZ, R8, R3 ;  /* 0x00000008ff037219 */ /* 0x000fca0000011603 */
[----:B------:R-:W1:Y:S01]  /*c730*/  LDC R27, c[0x0][0x648] ;  /* 0x00019200ff1b7b82 */ /* 0x000e620000000800 */
[-C--:B---3--:R-:W-:Y:S02]  /*c740*/  SHF.L.U32 R4, R5, R26.reuse, RZ ;  /* 0x0000001a05047219 */ /* 0x088fe400000006ff */
[-CC-:B------:R-:W-:Y:S02]  /*c750*/  SHF.R.U64 R14, R10, R26.reuse, R3.reuse ;  /* 0x0000001a0a0e7219 */ /* 0x180fe40000001203 */
[----:B------:R-:W-:Y:S02]  /*c760*/  SHF.R.U32.HI R5, RZ, R26, R3 ;  /* 0x0000001aff057219 */ /* 0x000fe40000011603 */
[----:B------:R-:W-:Y:S01]  /*c770*/  LOP3.LUT R25, RZ, R4, RZ, 0x33, !PT ;  /* 0x00000004ff197212 */ /* 0x000fe200078e33ff */
[----:B------:R-:W3:Y:S01]  /*c780*/  LDC R30, c[0x0][0x638] ;  /* 0x00018e00ff1e7b82 */ /* 0x000ee20000000800 */
[----:B------:R-:W-:Y:S01]  /*c790*/  SHF.L.U32 R26, R7, R26, RZ ;  /* 0x0000001a071a7219 */ /* 0x000fe200000006ff */
[----:B------:R-:W-:-:S06]  /*c7a0*/  IMAD.MOV.U32 R4, RZ, RZ, R14 ;  /* 0x000000ffff047224 */ /* 0x000fcc00078e000e */
[----:B------:R-:W0:Y:S01]  /*c7b0*/  LDC R31, c[0x0][0x610] ;  /* 0x00018400ff1f7b82 */ /* 0x000e220000000800 */
        /* <DEDUP_REMOVED lines=11> */
.L_x_352:
[----:B------:R-:W4:Y:S01]  /*c870*/  LDC R3, c[0x0][0x65c] ;  /* 0x00019700ff037b82 */ /* 0x000f220000000800 */
[----:B01----:R-:W-:Y:S01]  /*c880*/  SHF.R.U64 R0, R4, R27, R5 ;  /* 0x0000001b04007219 */ /* 0x003fe20000001205 */
[----:B------:R-:W-:Y:S01]  /*c890*/  VIADD R7, R20, 0xffffffff ;  /* 0xffffffff14077836 */ /* 0x000fe20000000000 */
[----:B------:R-:W-:Y:S01]  /*c8a0*/  LOP3.LUT R5, R10, R25, RZ, 0xc0, !PT ;  /* 0x000000190a057212 */ /* 0x000fe200078ec0ff */
[----:B------:R-:W-:Y:S02]  /*c8b0*/  IMAD.MOV R13, RZ, RZ, -R13 ;  /* 0x000000ffff0d7224 */ /* 0x000fe400078e0a0d */
[----:B------:R-:W-:Y:S01]  /*c8c0*/  IMAD.MOV.U32 R4, RZ, RZ, 0x1 ;  /* 0x00000001ff047424 */ /* 0x000fe200078e00ff */
[----:B------:R-:W-:Y:S02]  /*c8d0*/  LOP3.LUT R12, R12, R7, RZ, 0xc0, !PT ;  /* 0x000000070c0c7212 */ /* 0x000fe400078ec0ff */
[----:B----4-:R-:W-:Y:S01]  /*c8e0*/  ISETP.NE.AND P0, PT, R3, 0x1, PT ;  /* 0x000000010300780c */ /* 0x010fe20003f05270 */
[----:B------:R-:W-:-:S02]  /*c8f0*/  IMAD.MOV R3, RZ, RZ, -R0 ;  /* 0x000000ffff037224 */ /* 0x000fc400078e0a00 */
[----:B------:R-:W-:Y:S02]  /*c900*/  IMAD R0, R26, R0, R5 ;  /* 0x000000001a007224 */ /* 0x000fe400078e0205 */
[----:B---3--:R-:W-:-:S04]  /*c910*/  IMAD R3, R3, R30, R14 ;  /* 0x0000001e03037224 */ /* 0x008fc800078e020e */
[----:B------:R-:W-:Y:S01]  /*c920*/  IMAD R5, R3, R20, R12 ;  /* 0x0000001403057224 */ /* 0x000fe200078e020c */
[----:B------:R-:W-:-:S03]  /*c930*/  PRMT R3, R4, 0x7610, R3 ;  /* 0x0000761004037816 */ /* 0x000fc60000000003 */
[----:B--2---:R-:W-:-:S04]  /*c940*/  @P0 IMAD R21, R15, R13, R24 ;  /* 0x0000000d0f150224 */ /* 0x004fc800078e0218 */
[----:B------:R-:W-:-:S05]  /*c950*/  IMAD R0, R0, R31, R21 ;  /* 0x0000001f00007224 */ /* 0x000fca00078e0215 */
[----:B------:R-:W-:Y:S02]  /*c960*/  SEL R4, R5, R0, !P0 ;  /* 0x0000000005047207 */ /* 0x000fe40004000000 */
[----:B------:R-:W-:-:S03]  /*c970*/  SEL R0, R0, R5, !P0 ;  /* 0x0000000500007207 */ /* 0x000fc60004000000 */
[----:B------:R0:W-:Y:S04]  /*c980*/  STL [R1+0x4], R4 ;  /* 0x0000040401007387 */ /* 0x0001e80000100800 */
.L_x_350:
[----:B------:R2:W-:Y:S01]  /*c990*/  STL [R1], R0 ;  /* 0x0000000001007387 */ /* 0x0005e20000100800 */
[----:B------:R-:W-:-:S13]  /*c9a0*/  LOP3.LUT P0, RZ, R3, 0xff, RZ, 0xc0, !PT ;  /* 0x000000ff03ff7812 */ /* 0x000fda000780c0ff */
[----:B--2---:R-:W-:Y:S05]  /*c9b0*/  @P0 BRA `(.L_x_353) ;  /* 0xffffff4800c00947 */ /* 0x004fea000383ffff */
[----:B------:R-:W-:Y:S05]  /*c9c0*/  EXIT ;  /* 0x000000000000794d */ /* 0x000fea0003800000 */
.L_x_8:
[----:B0-----:R-:W-:Y:S01]  /*c9d0*/  ULDC.64 UR4, c[0x0][0x650] ;  /* 0x0001940000047ab9 */ /* 0x001fe20000000a00 */
[----:B------:R-:W-:Y:S01]  /*c9e0*/  PRMT R2, RZ, 0x7610, R2 ;  /* 0x00007610ff027816 */ /* 0x000fe20000000002 */
[----:B------:R-:W-:Y:S01]  /*c9f0*/  IMAD.MOV.U32 R12, RZ, RZ, -0x1 ;  /* 0xffffffffff0c7424 */ /* 0x000fe200078e00ff */
[----:B------:R-:W-:Y:S01]  /*ca00*/  ISETP.GE.U32.AND P0, PT, R23, UR4, PT ;  /* 0x0000000417007c0c */ /* 0x000fe2000bf06070 */
[----:B------:R-:W-:Y:S02]  /*ca10*/  IMAD.MOV.U32 R17, RZ, RZ, -0x1 ;  /* 0xffffffffff117424 */ /* 0x000fe400078e00ff */
[----:B------:R-:W-:Y:S01]  /*ca20*/  IMAD.MOV.U32 R13, RZ, RZ, -0x1 ;  /* 0xffffffffff0d7424 */ /* 0x000fe200078e00ff */
[----:B------:R-:W-:-:S13]  /*ca30*/  ISETP.GE.U32.AND.EX P0, PT, R22, UR5, PT, P0 ;  /* 0x0000000516007c0c */ /* 0x000fda000bf06100 */
[----:B------:R-:W-:Y:S05]  /*ca40*/  @P0 BRA `(.L_x_354) ;  /* 0x0000000400380947 */ /* 0x000fea0003800000 */
        /* <DEDUP_REMOVED lines=18> */
.L_x_355:
[----:B------:R-:W0:Y:S01]  /*cb70*/  LDC.64 R26, c[0x0][0x640] ;  /* 0x00019000ff1a7b82 */ /* 0x000e220000000a00 */
[-C--:B------:R-:W-:Y:S01]  /*cb80*/  SHF.R.U64 R16, R12, R6.reuse, R13 ;  /* 0x000000060c107219 */ /* 0x080fe2000000120d */
[----:B------:R-:W-:Y:S01]  /*cb90*/  IMAD.MOV.U32 R8, RZ, RZ, R23 ;  /* 0x000000ffff087224 */ /* 0x000fe200078e0017 */
[----:B------:R-:W-:Y:S01]  /*cba0*/  SHF.R.U32.HI R2, RZ, R6, R13 ;  /* 0x00000006ff027219 */ /* 0x000fe2000001160d */
[----:B------:R-:W-:Y:S01]  /*cbb0*/  IMAD.MOV.U32 R28, RZ, RZ, 0x1 ;  /* 0x00000001ff1c7424 */ /* 0x000fe200078e00ff */
        /* <DEDUP_REMOVED lines=9> */
[----:B0-----:R-:W-:-:S03]  /*cc50*/  ISETP.NE.U32.AND P0, PT, R26, RZ, PT ;  /* 0x000000ff1a00720c */ /* 0x001fc60003f05070 */
[----:B------:R-:W-:Y:S01]  /*cc60*/  IMAD.IADD R9, R9, 0x1, R11 ;  /* 0x0000000109097824 */ /* 0x000fe200078e020b */
[----:B------:R-:W-:Y:S02]  /*cc70*/  ISETP.NE.AND.EX P0, PT, R27, RZ, PT, P0 ;  /* 0x000000ff1b00720c */ /* 0x000fe40003f05300 */
[----:B------:R-:W0:Y:S02]  /*cc80*/  LDC R20, c[0x0][0x600] ;  /* 0x00018000ff147b82 */ /* 0x000e240000000800 */
[-CC-:B-1----:R-:W-:Y:S01]  /*cc90*/  SHF.R.U64 R6, R8, R10.reuse, R9.reuse ;  /* 0x0000000a08067219 */ /* 0x182fe20000001209 */
[----:B------:R-:W-:Y:S01]  /*cca0*/  IMAD.MOV.U32 R8, RZ, RZ, -0x1 ;  /* 0xffffffffff087424 */ /* 0x000fe200078e00ff */
[----:B------:R-:W-:-:S04]  /*ccb0*/  SHF.R.U32.HI R9, RZ, R10, R9 ;  /* 0x0000000aff097219 */ /* 0x000fc80000011609 */
[----:B------:R-:W1:Y:S01]  /*ccc0*/  LDC R21, c[0x0][0x648] ;  /* 0x00019200ff157b82 */ /* 0x000e620000000800 */
[-CC-:B--2---:R-:W-:Y:S02]  /*ccd0*/  SHF.R.U64 R17, R6, R12.reuse, R9.reuse ;  /* 0x0000000c06117219 */ /* 0x184fe40000001209 */
[----:B------:R-:W-:-:S05]  /*cce0*/  SHF.R.U32.HI R2, RZ, R12, R9 ;  /* 0x0000000cff027219 */ /* 0x000fca0000011609 */
[----:B------:R-:W2:Y:S01]  /*ccf0*/  LDC R24, c[0x0][0x638] ;  /* 0x00018e00ff187b82 */ /* 0x000ea20000000800 */
[-C--:B---3--:R-:W-:Y:S02]  /*cd00*/  SHF.L.U32 R8, R8, R25.reuse, RZ ;  /* 0x0000001908087219 */ /* 0x088fe400000006ff */
[-CC-:B------:R-:W-:Y:S02]  /*cd10*/  SHF.R.U64 R19, R17, R25.reuse, R2.reuse ;  /* 0x0000001911137219 */ /* 0x180fe40000001202 */
[----:B------:R-:W-:Y:S02]  /*cd20*/  LOP3.LUT R30, RZ, R8, RZ, 0x33, !PT ;  /* 0x00000008ff1e7212 */ /* 0x000fe400078e33ff */
[----:B------:R-:W-:Y:S01]  /*cd30*/  SHF.R.U32.HI R9, RZ, R25, R2 ;  /* 0x00000019ff097219 */ /* 0x000fe20000011602 */
[----:B------:R-:W3:Y:S01]  /*cd40*/  LDC R29, c[0x0][0x610] ;  /* 0x00018400ff1d7b82 */ /* 0x000ee20000000800 */
[----:B------:R-:W-:Y:S01]  /*cd50*/  IMAD.MOV.U32 R8, RZ, RZ, R19 ;  /* 0x000000ffff087224 */ /* 0x000fe200078e0013 */
[----:B------:R-:W-:Y:S06]  /*cd60*/  @!P0 BRA `(.L_x_356) ;  /* 0x0000000000288947 */ /* 0x000fec0003800000 */
        /* <DEDUP_REMOVED lines=10> */
.L_x_356:
[----:B------:R-:W4:Y:S01]  /*ce10*/  LDC R2, c[0x0][0x65c] ;  /* 0x00019700ff027b82 */ /* 0x000f220000000800 */
[----:B-1----:R-:W-:Y:S01]  /*ce20*/  SHF.R.U64 R5, R8, R21, R9 ;  /* 0x0000001508057219 */ /* 0x002fe20000001209 */
[----:B0-----:R-:W-:Y:S01]  /*ce30*/  VIADD R9, R20, 0xffffffff ;  /* 0xffffffff14097836 */ /* 0x001fe20000000000 */
[----:B------:R-:W-:Y:S01]  /*ce40*/  SHF.L.U32 R28, R28, R25, RZ ;  /* 0x000000191c1c7219 */ /* 0x000fe200000006ff */
[----:B------:R-:W-:Y:S02]  /*ce50*/  IMAD.MOV.U32 R13, RZ, RZ, R16 ;  /* 0x000000ffff0d7224 */ /* 0x000fe400078e0010 */
[----:B------:R-:W-:Y:S01]  /*ce60*/  IMAD.MOV R8, RZ, RZ, -R5 ;  /* 0x000000ffff087224 */ /* 0x000fe200078e0a05 */
[----:B----4-:R-:W-:Y:S02]  /*ce70*/  ISETP.NE.AND P0, PT, R2, 0x1, PT ;  /* 0x000000010200780c */ /* 0x010fe40003f05270 */
[----:B------:R-:W-:-:S11]  /*ce80*/  LOP3.LUT R2, R17, R30, RZ, 0xc0, !PT ;  /* 0x0000001e11027212 */ /* 0x000fd600078ec0ff */
[----:B------:R-:W-:Y:S02]  /*ce90*/  @P0 IMAD R3, R7, R14, R4 ;  /* 0x0000000e07030224 */ /* 0x000fe400078e0204 */
[----:B------:R-:W-:Y:S01]  /*cea0*/  IMAD R4, R28, R5, R2 ;  /* 0x000000051c047224 */ /* 0x000fe200078e0202 */
[----:B------:R-:W-:Y:S01]  /*ceb0*/  LOP3.LUT R5, R6, R9, RZ, 0xc0, !PT ;  /* 0x0000000906057212 */ /* 0x000fe200078ec0ff */
[----:B--2---:R-:W-:Y:S02]  /*cec0*/  IMAD R2, R8, R24, R19 ;  /* 0x0000001808027224 */ /* 0x004fe400078e0213 */
[----:B---3--:R-:W-:Y:S02]  /*ced0*/  IMAD R3, R4, R29, R3 ;  /* 0x0000001d04037224 */ /* 0x008fe400078e0203 */
[----:B------:R-:W-:Y:S02]  /*cee0*/  IMAD R12, R2, R20, R5 ;  /* 0x00000014020c7224 */ /* 0x000fe400078e0205 */
[----:B------:R-:W-:-:S03]  /*cef0*/  IMAD.MOV.U32 R4, RZ, RZ, 0x1 ;  /* 0x00000001ff047424 */ /* 0x000fc600078e00ff */
[----:B------:R-:W-:Y:S02]  /*cf00*/  SEL R17, R12, R3, !P0 ;  /* 0x000000030c117207 */ /* 0x000fe40004000000 */
[----:B------:R-:W-:Y:S02]  /*cf10*/  PRMT R2, R4, 0x7610, R2 ;  /* 0x0000761004027816 */ /* 0x000fe40000000002 */
[----:B------:R-:W-:-:S07]  /*cf20*/  SEL R12, R3, R12, !P0 ;  /* 0x0000000c030c7207 */ /* 0x000fce0004000000 */
.L_x_354:
[----:B------:R-:W-:-:S08]  /*cf30*/  NOP ;  /* 0x0000000000007918 */ /* 0x000fd00000000000 */
[----:B------:R-:W0:-:S00]  /*cf40*/  USETMAXREG.DEALLOC.CTAPOOL 0x28 ;  /* 0x00000028000079c8 */ /* 0x000e0000080e0500 */
[----:B0-----:R-:W-:-:S13]  /*cf50*/  ISETP.NE.AND P0, PT, R0, RZ, PT ;  /* 0x000000ff0000720c */ /* 0x001fda0003f05270 */
[----:B------:R-:W-:Y:S05]  /*cf60*/  @P0 EXIT ;  /* 0x000000000000094d */ /* 0x000fea0003800000 */
[----:B------:R-:W-:Y:S01]  /*cf70*/  LOP3.LUT P0, RZ, R2, 0xff, RZ, 0xc0, !PT ;  /* 0x000000ff02ff7812 */ /* 0x000fe2000780c0ff */
[----:B------:R-:W-:Y:S02]  /*cf80*/  IMAD.MOV.U32 R0, RZ, RZ, 0x1 ;  /* 0x00000001ff007424 */ /* 0x000fe400078e00ff */
[----:B------:R-:W-:-:S10]  /*cf90*/  IMAD.MOV.U32 R10, RZ, RZ, RZ ;  /* 0x000000ffff0a7224 */ /* 0x000fd400078e00ff */
[----:B------:R-:W-:Y:S05]  /*cfa0*/  @!P0 BRA `(.L_x_357) ;  /* 0x0000000c00488947 */ /* 0x000fea0003800000 */
[----:B------:R-:W0:Y:S01]  /*cfb0*/  LDC R0, c[0x0][0x28c] ;  /* 0x0000a300ff007b82 */ /* 0x000e220000000800 */
[----:B------:R-:W1:Y:S01]  /*cfc0*/  S2R R8, SR_CgaCtaId ;  /* 0x0000000000087919 */ /* 0x000e620000008800 */
[----:B------:R-:W-:Y:S01]  /*cfd0*/  ULDC UR5, c[0x0][0x600] ;  /* 0x0001800000057ab9 */ /* 0x000fe20000000800 */
[----:B------:R-:W-:Y:S01]  /*cfe0*/  ULDC UR4, c[0x0][0xc] ;  /* 0x0000030000047ab9 */ /* 0x000fe20000000800 */
[----:B------:R-:W-:Y:S01]  /*cff0*/  UIADD3 UR16, UR5, -0x1, URZ ;  /* 0xffffffff05107890 */ /* 0x000fe2000fffe03f */
[----:B------:R-:W-:Y:S01]  /*d000*/  BSSY B0, `(.L_x_357) ;  /* 0x00000cc000007945 */ /* 0x000fe20003800000 */
[----:B------:R-:W-:Y:S01]  /*d010*/  ULDC UR6, c[0x0][0x658] ;  /* 0x0001960000067ab9 */ /* 0x000fe20000000800 */
[----:B------:R-:W-:Y:S01]  /*d020*/  ULDC UR5, c[0x0][0x10] ;  /* 0x0000040000057ab9 */ /* 0x000fe20000000800 */
[----:B------:R-:W-:Y:S01]  /*d030*/  UMOV UR7, 0xffffffff ;  /* 0xffffffff00077882 */ /* 0x000fe20000000000 */
[----:B------:R-:W-:Y:S01]  /*d040*/  UMOV UR8, 0x1 ;  /* 0x0000000100087882 */ /* 0x000fe20000000000 */
[----:B------:R-:W-:Y:S01]  /*d050*/  UIMAD.WIDE.U32 UR4, UR4, UR5, URZ ;  /* 0x00000005040472a5 */ /* 0x000fe2000f8e003f */
[----:B------:R-:W-:Y:S01]  /*d060*/  IMAD.MOV.U32 R11, RZ, RZ, 0x1 ;  /* 0x00000001ff0b7424 */ /* 0x000fe200078e00ff */
[----:B------:R-:W-:Y:S01]  /*d070*/  USHF.L.U32 UR7, UR7, UR6, URZ ;  /* 0x0000000607077299 */ /* 0x000fe2000800063f */
[----:B------:R-:W-:Y:S01]  /*d080*/  LOP3.LUT R6, R18, 0x2, RZ, 0xfc, !PT ;  /* 0x0000000212067812 */ /* 0x000fe200078efcff */
[----:B------:R-:W-:Y:S01]  /*d090*/  USHF.L.U32 UR18, UR8, UR6, URZ ;  /* 0x0000000608127299 */ /* 0x000fe2000800063f */
[----:B------:R-:W-:Y:S01]  /*d0a0*/  IMAD.MOV.U32 R10, RZ, RZ, RZ ;  /* 0x000000ffff0a7224 */ /* 0x000fe200078e00ff */
[----:B------:R-:W-:Y:S01]  /*d0b0*/  ULOP3.LUT UR17, URZ, UR7, URZ, 0x33, !UPT ;  /* 0x000000073f117292 */ /* 0x000fe2000f8e333f */
[----:B------:R-:W-:Y:S01]  /*d0c0*/  ULDC UR6, c[0x0][0x14] ;  /* 0x0000050000067ab9 */ /* 0x000fe20000000800 */
[----:B------:R-:W-:Y:S01]  /*d0d0*/  ULDC.64 UR22, c[0x0][0x198] ;  /* 0x0000660000167ab9 */ /* 0x000fe20000000a00 */
[----:B------:R-:W-:-:S02]  /*d0e0*/  UIMAD.WIDE.U32 UR20, UR4, UR6, URZ ;  /* 0x00000006041472a5 */ /* 0x000fc4000f8e003f */
[----:B------:R-:W-:Y:S01]  /*d0f0*/  UIMAD UR13, UR5, UR6, URZ ;  /* 0x00000006050d72a4 */ /* 0x000fe2000f8e023f */
[----:B0-----:R-:W-:-:S03]  /*d100*/  VIADD R0, R0, 0xf ;  /* 0x0000000f00007836 */ /* 0x001fc60000000000 */
[----:B------:R-:W-:Y:S02]  /*d110*/  UIADD3 UR13, UR21, UR13, URZ ;  /* 0x0000000d150d7290 */ /* 0x000fe4000fffe03f */
[----:B------:R-:W-:-:S04]  /*d120*/  SHF.R.S32.HI R3, RZ, 0x1f, R0 ;  /* 0x0000001fff037819 */ /* 0x000fc80000011400 */
[----:B------:R-:W-:Y:S01]  /*d130*/  LEA.HI R3, R3, R0, RZ, 0x4 ;  /* 0x0000000003037211 */ /* 0x000fe200078f20ff */
[----:B------:R-:W-:Y:S01]  /*d140*/  IMAD.MOV.U32 R0, RZ, RZ, 0x1 ;  /* 0x00000001ff007424 */ /* 0x000fe200078e00ff */
[----:B-1----:R-:W-:Y:S02]  /*d150*/  LOP3.LUT R8, R8, 0x1, RZ, 0xc0, !PT ;  /* 0x0000000108087812 */ /* 0x002fe400078ec0ff */
[----:B------:R-:W-:-:S05]  /*d160*/  SHF.R.S32.HI R7, RZ, 0x4, R3 ;  /* 0x00000004ff077819 */ /* 0x000fca0000011403 */
[----:B------:R-:W-:-:S07]  /*d170*/  VIADD R9, R7, 0x1 ;  /* 0x0000000107097836 */ /* 0x000fce0000000000 */
.L_x_368:
[----:B------:R-:W-:-:S03]  /*d180*/  UMOV UR4, 0xffffffff ;  /* 0xffffffff00047882 */ /* 0x000fc60000000000 */
[----:B------:R-:W-:Y:S05]  /*d190*/  BRA.DIV UR4, `(.L_x_358) ;  /* 0x0000001604f87947 */ /* 0x000fea000b800000 */
[----:B------:R-:W-:-:S13]  /*d1a0*/  ELECT P6, URZ, PT ;  /* 0x00000000003f782f */ /* 0x000fda00038c0000 */
.L_x_395:
[----:B------:R-:W0:Y:S01]  /*d1b0*/  LDC R2, c[0x0][0x28c] ;  /* 0x0000a300ff027b82 */ /* 0x000e220000000800 */
[----:B------:R-:W-:Y:S01]  /*d1c0*/  BSSY B1, `(.L_x_359) ;  /* 0x000003b000017945 */ /* 0x000fe20003800000 */
[----:B0-----:R-:W-:-:S13]  /*d1d0*/  ISETP.LT.OR P6, PT, R2, 0x1, !P6 ;  /* 0x000000010200780c */ /* 0x001fda00077c1670 */
[----:B------:R-:W-:Y:S05]  /*d1e0*/  @P6 BRA `(.L_x_360) ;  /* 0x0000000000e06947 */ /* 0x000fea0003800000 */
[----:B------:R-:W-:Y:S02]  /*d1f0*/  IMAD R17, R17, 0x2, R8 ;  /* 0x0000000211117824 */ /* 0x000fe400078e0208 */
[----:B------:R-:W-:Y:S02]  /*d200*/  IMAD R14, R12, 0xc0, RZ ;  /* 0x000000c00c0e7824 */ /* 0x000fe400078e02ff */
[----:B------:R-:W-:Y:S02]  /*d210*/  IMAD.MOV.U32 R19, RZ, RZ, RZ ;  /* 0x000000ffff137224 */ /* 0x000fe400078e00ff */
[----:B------:R-:W-:Y:S02]  /*d220*/  IMAD.MOV.U32 R2, RZ, RZ, R9 ;  /* 0x000000ffff027224 */ /* 0x000fe400078e0009 */
[----:B------:R-:W-:Y:S02]  /*d230*/  IMAD.MOV.U32 R3, RZ, RZ, R0 ;  /* 0x000000ffff037224 */ /* 0x000fe400078e0000 */
[----:B------:R-:W-:-:S02]  /*d240*/  IMAD.MOV.U32 R5, RZ, RZ, R10 ;  /* 0x000000ffff057224 */ /* 0x000fc400078e000a */
[----:B------:R-:W-:-:S07]  /*d250*/  IMAD R17, R17, 0x50, RZ ;  /* 0x0000005011117824 */ /* 0x000fce00078e02ff */
.L_x_363:
[----:B------:R-:W0:Y:S01]  /*d260*/  S2R R15, SR_CgaCtaId ;  /* 0x00000000000f7919 */ /* 0x000e220000008800 */
[----:B------:R-:W-:Y:S01]  /*d270*/  MOV R4, 0x400 ;  /* 0x0000040000047802 */ /* 0x000fe20000000f00 */
[----:B------:R-:W1:Y:S03]  /*d280*/  S2R R12, SR_TID.X ;  /* 0x00000000000c7919 */ /* 0x000e660000002100 */
[----:B0-----:R-:W-:Y:S02]  /*d290*/  LEA R16, R15, R4, 0x18 ;  /* 0x000000040f107211 */ /* 0x001fe400078ec0ff */
[----:B------:R-:W-:Y:S02]  /*d2a0*/  SHF.L.U32 R4, R3, 0x1f, RZ ;  /* 0x0000001f03047819 */ /* 0x000fe400000006ff */
[----:B-1----:R-:W-:Y:S01]  /*d2b0*/  LOP3.LUT P1, RZ, R12, 0x7f, RZ, 0xc0, !PT ;  /* 0x0000007f0cff7812 */ /* 0x002fe2000782c0ff */
[----:B------:R-:W-:-:S04]  /*d2c0*/  IMAD R15, R5, 0x8, R16 ;  /* 0x00000008050f7824 */ /* 0x000fc800078e0210 */
[----:B------:R-:W0:Y:S08]  /*d2d0*/  SYNCS.PHASECHK.TRANS64.TRYWAIT P0, [R15+URZ+0xa0], R4 ;  /* 0x0000a0040f0075a7 */ /* 0x000e30000800017f */
[----:B------:R-:W1:Y:S01]  /*d2e0*/  @!P1 LDC R12, c[0x0][0x500] ;  /* 0x00014000ff0c9b82 */ /* 0x000e620000000800 */
[----:B0-----:R-:W-:Y:S05]  /*d2f0*/  @!P0 BRA `(.L_x_361) ;  /* 0x0000001400c08947 */ /* 0x001fea0003800000 */
.L_x_396:
[----:B0-----:R-:W-:Y:S01]  /*d300*/  PRMT R4, R6, 0x9910, RZ ;  /* 0x0000991006047816 */ /* 0x001fe200000000ff */
[----:B-1----:R0:W-:Y:S03]  /*d310*/  @!P1 SYNCS.ARRIVE.TRANS64 RZ, [R15+URZ], R12 ;  /* 0x0000000c0fff99a7 */ /* 0x0021e6000800003f */
[----:B------:R-:W-:-:S13]  /*d320*/  ISETP.NE.AND P0, PT, R4, 0x2, PT ;  /* 0x000000020400780c */ /* 0x000fda0003f05270 */
[----:B0-----:R-:W-:Y:S05]  /*d330*/  @P0 BRA `(.L_x_362) ;  /* 0x0000000000040947 */ /* 0x001fea0003800000 */
[----:B------:R-:W-:Y:S01]  /*d340*/  BPT.TRAP 0x1 ;  /* 0x000000040000795c */ /* 0x000fe20000300000 */
.L_x_362:
[----:B------:R-:W-:Y:S01]  /*d350*/  IMAD R4, R5, 0x2, R8 ;  /* 0x0000000205047824 */ /* 0x000fe200078e0208 */
[----:B------:R-:W-:Y:S01]  /*d360*/  R2UR UR9, R15 ;  /* 0x000000000f0972ca */ /* 0x000fe200000e0000 */
[--C-:B------:R-:W-:Y:S01]  /*d370*/  IMAD R12, R5, 0x1800, R16.reuse ;  /* 0x00001800050c7824 */ /* 0x100fe200078e0210 */
[----:B------:R-:W-:Y:S01]  /*d380*/  UIADD3 UR4, UP0, UR22, 0xf0, URZ ;  /* 0x000000f016047890 */ /* 0x000fe2000ff1e03f */
[----:B------:R-:W-:Y:S01]  /*d390*/  IMAD R4, R4, 0x500, RZ ;  /* 0x0000050004047824 */ /* 0x000fe200078e02ff */
[----:B------:R-:W-:Y:S01]  /*d3a0*/  R2UR UR11, R14 ;  /* 0x000000000e0b72ca */ /* 0x000fe200000e0000 */
[----:B------:R-:W-:Y:S01]  /*d3b0*/  VIADD R2, R2, 0xffffffff ;  /* 0xffffffff02027836 */ /* 0x000fe20000000000 */
[----:B------:R-:W-:Y:S01]  /*d3c0*/  R2UR UR5, R12 ;  /* 0x000000000c0572ca */ /* 0x000fe200000e0000 */
[----:B------:R-:W-:Y:S01]  /*d3d0*/  IMAD R4, R4, 0x2, R16 ;  /* 0x0000000204047824 */ /* 0x000fe200078e0210 */
[----:B------:R-:W-:Y:S01]  /*d3e0*/  R2UR UR10, R19 ;  /* 0x00000000130a72ca */ /* 0x000fe200000e0000 */
[----:B------:R-:W-:Y:S01]  /*d3f0*/  UIADD3 UR24, UP1, UR22, 0x1f0, URZ ;  /* 0x000001f016187890 */ /* 0x000fe2000ff3e03f */
[----:B------:R-:W-:Y:S01]  /*d400*/  R2UR UR12, R13 ;  /* 0x000000000d0c72ca */ /* 0x000fe200000e0000 */
[----:B------:R-:W-:Y:S01]  /*d410*/  VIADD R5, R5, 0x1 ;  /* 0x0000000105057836 */ /* 0x000fe20000000000 */
[----:B------:R-:W-:Y:S01]  /*d420*/  R2UR UR8, R4 ;  /* 0x00000000040872ca */ /* 0x000fe200000e0000 */
[----:B------:R-:W-:Y:S01]  /*d430*/  UIADD3.X UR25, URZ, UR23, URZ, UP1, !UPT ;  /* 0x000000173f197290 */ /* 0x000fe20008ffe43f */
[----:B------:R-:W-:Y:S01]  /*d440*/  R2UR UR19, R17 ;  /* 0x00000000111372ca */ /* 0x000fe200000e0000 */
[----:B------:R-:W-:Y:S01]  /*d450*/  UMOV UR6, 0x0 ;  /* 0x0000000000067882 */ /* 0x000fe20000000000 */
[----:B------:R-:W-:Y:S01]  /*d460*/  ISETP.GT.AND P1, PT, R2, 0x1, PT ;  /* 0x000000010200780c */ /* 0x000fe20003f24270 */
[----:B------:R-:W-:Y:S01]  /*d470*/  UMOV UR7, 0x10000000 ;  /* 0x1000000000077882 */ /* 0x000fe20000000000 */
[----:B------:R-:W-:Y:S01]  /*d480*/  ISETP.NE.AND P0, PT, R5, 0x14, PT ;  /* 0x000000140500780c */ /* 0x000fe20003f05270 */
[----:B------:R-:W-:Y:S01]  /*d490*/  UIADD3 UR14, UR5, 0x200, URZ ;  /* 0x00000200050e7890 */ /* 0x000fe2000fffe03f */
[----:B------:R-:W-:Y:S01]  /*d4a0*/  VIADD R19, R19, 0x10 ;  /* 0x0000001013137836 */ /* 0x000fe20000000000 */
[----:B------:R-:W-:Y:S01]  /*d4b0*/  UIADD3.X UR5, URZ, UR23, URZ, UP0, !UPT ;  /* 0x000000173f057290 */ /* 0x000fe200087fe43f */
[----:B------:R-:W-:Y:S01]  /*d4c0*/  SEL R4, RZ, 0x1, P0 ;  /* 0x00000001ff047807 */ /* 0x000fe20000000000 */
[----:B------:R-:W-:Y:S01]  /*d4d0*/  UMOV UR26, 0x30000 ;  /* 0x00030000001a7882 */ /* 0x000fe20000000000 */
[----:B------:R-:W-:Y:S01]  /*d4e0*/  SEL R5, R5, RZ, P0 ;  /* 0x000000ff05057207 */ /* 0x000fe20000000000 */
[----:B------:R-:W-:Y:S01]  /*d4f0*/  UIADD3 UR15, UR8, 0x1e200, URZ ;  /* 0x0001e200080f7890 */ /* 0x000fe2000fffe03f */
[----:B------:R-:W-:-:S02]  /*d500*/  LOP3.LUT R3, R3, R4, RZ, 0x3c, !PT ;  /* 0x0000000403037212 */ /* 0x000fc400078e3cff */
[----:B------:R-:W-:Y:S02]  /*d510*/  UMOV UR8, UR14 ;  /* 0x0000000e00087c82 */ /* 0x000fe40008000000 */
[----:B------:R0:W-:Y:S02]  /*d520*/  UTMALDG.3D [UR8], [UR4], desc[UR6] ;  /* 0x00000608040075b4 */ /* 0x0001e40008011000 */
[----:B0-----:R-:W-:Y:S01]  /*d530*/  UMOV UR8, UR15 ;  /* 0x0000000f00087c82 */ /* 0x001fe20008000000 */
[----:B------:R-:W-:Y:S02]  /*d540*/  UMOV UR11, UR19 ;  /* 0x00000013000b7c82 */ /* 0x000fe40008000000 */
[----:B------:R0:W-:Y:S02]  /*d550*/  UTMALDG.3D.MULTICAST [UR8], [UR24], UR26, desc[UR6] ;  /* 0x00000608180073b4 */ /* 0x0001e4000801181a */
[----:B0-----:R-:W-:Y:S05]  /*d560*/  @P1 BRA `(.L_x_363) ;  /* 0xfffffffc003c1947 */ /* 0x001fea000383ffff */
.L_x_360:
[----:B------:R-:W-:Y:S05]  /*d570*/  BSYNC B1 ;  /* 0x0000000000017941 */ /* 0x000fea0003800000 */
.L_x_359:
[----:B------:R-:W-:Y:S01]  /*d580*/  LOP3.LUT P1, RZ, R11, 0xff, RZ, 0xc0, !PT ;  /* 0x000000ff0bff7812 */ /* 0x000fe2000782c0ff */
[C---:B------:R-:W-:Y:S01]  /*d590*/  IMAD.IADD R10, R7.reuse, 0x1, R10 ;  /* 0x00000001070a7824 */ /* 0x040fe200078e020a */
[----:B------:R-:W-:Y:S01]  /*d5a0*/  ULDC.64 UR4, c[0x0][0x650] ;  /* 0x0001940000047ab9 */ /* 0x000fe20000000a00 */
[C---:B------:R-:W-:Y:S01]  /*d5b0*/  ISETP.GE.U32.AND P2, PT, R7.reuse, 0x14, PT ;  /* 0x000000140700780c */ /* 0x040fe20003f46070 */
[----:B------:R-:W-:Y:S01]  /*d5c0*/  BSSY B1, `(.L_x_364) ;  /* 0x000006d000017945 */ /* 0x000fe20003800000 */
[----:B------:R-:W-:Y:S01]  /*d5d0*/  IMAD.MOV.U32 R12, RZ, RZ, -0x1 ;  /* 0xffffffffff0c7424 */ /* 0x000fe200078e00ff */
[----:B------:R-:W-:Y:S01]  /*d5e0*/  ISETP.GT.U32.AND P0, PT, R10, 0x13, PT ;  /* 0x000000130a00780c */ /* 0x000fe20003f04070 */
[----:B------:R-:W-:Y:S01]  /*d5f0*/  IMAD.MOV.U32 R17, RZ, RZ, -0x1 ;  /* 0xffffffffff117424 */ /* 0x000fe200078e00ff */
[----:B------:R-:W-:Y:S01]  /*d600*/  PRMT R11, RZ, 0x7610, R11 ;  /* 0x00007610ff0b7816 */ /* 0x000fe2000000000b */
[----:B------:R-:W-:Y:S01]  /*d610*/  IMAD.MOV.U32 R13, RZ, RZ, -0x1 ;  /* 0xffffffffff0d7424 */ /* 0x000fe200078e00ff */
[----:B------:R-:W-:-:S03]  /*d620*/  ISETP.LT.U32.AND P0, PT, R7, 0x14, P0 ;  /* 0x000000140700780c */ /* 0x000fc60000701070 */
[----:B------:R-:W0:Y:S01]  /*d630*/  @P1 S2R R3, SR_CgaCtaId ;  /* 0x0000000000031919 */ /* 0x000e220000008800 */
[----:B------:R-:W-:-:S04]  /*d640*/  @P1 MOV R2, 0x400 ;  /* 0x0000040000021802 */ /* 0x000fc80000000f00 */
[----:B0-----:R-:W-:Y:S01]  /*d650*/  @P1 LEA R4, R3, R2, 0x18 ;  /* 0x0000000203041211 */ /* 0x001fe200078ec0ff */
[----:B------:R-:W-:-:S03]  /*d660*/  IMAD.WIDE.U32 R2, R10, -0x33333333, RZ ;  /* 0xcccccccd0a027825 */ /* 0x000fc600078e00ff */
[----:B------:R0:W-:Y:S01]  /*d670*/  @P1 SYNCS.ARRIVE.TRANS64.A1T0 RZ, [R4+URZ+0x158], RZ ;  /* 0x000158ff04ff19a7 */ /* 0x0001e2000810003f */
[----:B------:R-:W-:Y:S02]  /*d680*/  IADD3 R23, P1, R23, UR20, RZ ;  /* 0x0000001417177c10 */ /* 0x000fe4000ff3e0ff */
[----:B------:R-:W-:Y:S02]  /*d690*/  SHF.R.U32.HI R5, RZ, 0x4, R3 ;  /* 0x00000004ff057819 */ /* 0x000fe40000011603 */
[----:B------:R-:W-:Y:S02]  /*d6a0*/  SEL R3, RZ, 0x1, !P0 ;  /* 0x00000001ff037807 */ /* 0x000fe40004000000 */
[----:B------:R-:W-:Y:S01]  /*d6b0*/  IADD3.X R22, R22, UR13, RZ, P1, !PT ;  /* 0x0000000d16167c10 */ /* 0x000fe20008ffe4ff */
[----:B------:R-:W-:Y:S01]  /*d6c0*/  IMAD R10, R5, -0x14, R10 ;  /* 0xffffffec050a7824 */ /* 0x000fe200078e020a */
[----:B------:R-:W-:Y:S02]  /*d6d0*/  ISETP.GE.U32.AND P0, PT, R23, UR4, PT ;  /* 0x0000000417007c0c */ /* 0x000fe4000bf06070 */
[----:B------:R-:W-:-:S02]  /*d6e0*/  LOP3.LUT R0, R0, R3, RZ, 0x3c, !PT ;  /* 0x0000000300007212 */ /* 0x000fc400078e3cff */
[----:B------:R-:W-:Y:S02]  /*d6f0*/  ISETP.GE.U32.AND.EX P0, PT, R22, UR5, PT, P0 ;  /* 0x0000000516007c0c */ /* 0x000fe4000bf06100 */
[----:B------:R-:W-:Y:S02]  /*d700*/  @P2 LOP3.LUT R0, R0, 0x1, R5, 0x78, !PT ;  /* 0x0000000100002812 */ /* 0x000fe400078e7805 */
[----:B------:R-:W-:-:S09]  /*d710*/  PRMT R2, RZ, 0x7610, R2 ;  /* 0x00007610ff027816 */ /* 0x000fd20000000002 */
[----:B0-----:R-:W-:Y:S05]  /*d720*/  @P0 BRA `(.L_x_365) ;  /* 0x0000000400580947 */ /* 0x001fea0003800000 */
[----:B------:R-:W0:Y:S01]  /*d730*/  S2R R14, SR_CTAID.X ;  /* 0x00000000000e7919 */ /* 0x000e220000002500 */
[----:B------:R-:W-:Y:S01]  /*d740*/  ULDC.64 UR4, c[0x0][0x628] ;  /* 0x00018a0000047ab9 */ /* 0x000fe20000000a00 */
[----:B------:R-:W1:Y:S01]  /*d750*/  LDC R15, c[0x0][0x144] ;  /* 0x00005100ff0f7b82 */ /* 0x000e620000000800 */
[----:B------:R-:W-:Y:S01]  /*d760*/  ISETP.NE.U32.AND P0, PT, RZ, UR4, PT ;  /* 0x00000004ff007c0c */ /* 0x000fe2000bf05070 */
[----:B------:R-:W2:Y:S01]  /*d770*/  S2R R12, SR_CTAID.Y ;  /* 0x00000000000c7919 */ /* 0x000ea20000002600 */
[----:B------:R-:W-:Y:S01]  /*d780*/  ULDC UR7, c[0x0][0x630] ;  /* 0x00018c0000077ab9 */ /* 0x000fe20000000800 */
[----:B------:R-:W-:Y:S01]  /*d790*/  ULDC UR8, c[0x0][0x150] ;  /* 0x0000540000087ab9 */ /* 0x000fe20000000800 */
[----:B------:R-:W-:Y:S01]  /*d7a0*/  ISETP.NE.AND.EX P0, PT, RZ, UR5, PT, P0 ;  /* 0x00000005ff007c0c */ /* 0x000fe2000bf05300 */
[----:B------:R-:W-:Y:S02]  /*d7b0*/  IMAD.MOV.U32 R2, RZ, RZ, R23 ;  /* 0x000000ffff027224 */ /* 0x000fe400078e0017 */
[----:B------:R-:W-:Y:S01]  /*d7c0*/  IMAD.MOV.U32 R3, RZ, RZ, R22 ;  /* 0x000000ffff037224 */ /* 0x000fe200078e0016 */
[----:B0-----:R-:W-:-:S09]  /*d7d0*/  I2FP.F32.U32 R16, R14 ;  /* 0x0000000e00107245 */ /* 0x001fd20000201000 */
[----:B------:R-:W-:Y:S05]  /*d7e0*/  @!P0 BRA `(.L_x_366) ;  /* 0x0000000000288947 */ /* 0x000fea0003800000 */
[----:B------:R-:W-:Y:S02]  /*d7f0*/  ULDC UR6, c[0x0][0x634] ;  /* 0x00018d0000067ab9 */ /* 0x000fe40000000800 */
[----:B------:R-:W-:-:S05]  /*d800*/  IADD3 R3, P0, R23, UR6, RZ ;  /* 0x0000000617037c10 */ /* 0x000fca000ff1e0ff */
[----:B------:R-:W-:-:S04]  /*d810*/  IMAD.X R13, RZ, RZ, R22, P0 ;  /* 0x000000ffff0d7224 */ /* 0x000fc800000e0616 */
[----:B------:R-:W-:-:S04]  /*d820*/  IMAD.WIDE.U32 R4, R13, UR4, RZ ;  /* 0x000000040d047c25 */ /* 0x000fc8000f8e00ff */
[----:B------:R-:W-:-:S04]  /*d830*/  IMAD.WIDE.U32 R4, P0, R3, UR5, R4 ;  /* 0x0000000503047c25 */ /* 0x000fc8000f800004 */
[----:B------:R-:W-:-:S04]  /*d840*/  IMAD.WIDE.U32 R2, R3, UR4, RZ ;  /* 0x0000000403027c25 */ /* 0x000fc8000f8e00ff */
[----:B------:R-:W-:Y:S01]  /*d850*/  IMAD.MOV.U32 R2, RZ, RZ, R5 ;  /* 0x000000ffff027224 */ /* 0x000fe200078e0005 */
[----:B------:R-:W-:Y:S01]  /*d860*/  IADD3 RZ, P1, R3, R4, RZ ;  /* 0x0000000403ff7210 */ /* 0x000fe20007f3e0ff */
[----:B------:R-:W-:-:S04]  /*d870*/  IMAD.X R3, RZ, RZ, RZ, P0 ;  /* 0x000000ffff037224 */ /* 0x000fc800000e06ff */
[----:B------:R-:W-:-:S08]  /*d880*/  IMAD.WIDE.U32.X R2, R13, UR5, R2, P1 ;  /* 0x000000050d027c25 */ /* 0x000fd000088e0402 */
.L_x_366:
[----:B------:R-:W-:Y:S01]  /*d890*/  FMUL R16, R16, UR8 ;  /* 0x0000000810107c20 */ /* 0x000fe20008400000 */
[--C-:B------:R-:W-:Y:S01]  /*d8a0*/  SHF.R.U64 R13, R2, UR7, R3.reuse ;  /* 0x00000007020d7c19 */ /* 0x100fe20008001203 */
[----:B------:R-:W-:Y:S01]  /*d8b0*/  ULDC.64 UR4, c[0x0][0x620] ;  /* 0x0001880000047ab9 */ /* 0x000fe20000000a00 */
[----:B------:R-:W-:Y:S01]  /*d8c0*/  SHF.R.U32.HI R2, RZ, UR7, R3 ;  /* 0x00000007ff027c19 */ /* 0x000fe20008011603 */
[----:B------:R-:W-:Y:S01]  /*d8d0*/  IMAD.MOV.U32 R3, RZ, RZ, R22 ;  /* 0x000000ffff037224 */ /* 0x000fe200078e0016 */
[----:B------:R-:W-:Y:S01]  /*d8e0*/  IADD3 R17, P0, RZ, -R13, RZ ;  /* 0x8000000dff117210 */ /* 0x000fe20007f1e0ff */
[----:B------:R-:W0:Y:S01]  /*d8f0*/  F2I.U32.TRUNC.NTZ R16, R16 ;  /* 0x0000001000107305 */ /* 0x000e22000020f000 */
[----:B------:R-:W-:-:S03]  /*d900*/  ULDC.64 UR6, c[0x0][0x640] ;  /* 0x0001900000067ab9 */ /* 0x000fc60000000a00 */
[----:B------:R-:W-:Y:S01]  /*d910*/  IMAD.X R2, RZ, RZ, ~R2, P0 ;  /* 0x000000ffff027224 */ /* 0x000fe200000e0e02 */
[----:B------:R-:W-:-:S03]  /*d920*/  ISETP.NE.U32.AND P0, PT, RZ, UR6, PT ;  /* 0x00000006ff007c0c */ /* 0x000fc6000bf05070 */
[----:B------:R-:W-:Y:S01]  /*d930*/  IMAD R2, R2, UR4, RZ ;  /* 0x0000000402027c24 */ /* 0x000fe2000f8e02ff */
[----:B------:R-:W-:-:S03]  /*d940*/  ISETP.NE.AND.EX P0, PT, RZ, UR7, PT, P0 ;  /* 0x00000007ff007c0c */ /* 0x000fc6000bf05300 */
[C---:B------:R-:W-:Y:S01]  /*d950*/  IMAD R5, R17.reuse, UR5, R2 ;  /* 0x0000000511057c24 */ /* 0x040fe2000f8e0202 */
[----:B------:R-:W-:Y:S01]  /*d960*/  ULDC UR5, c[0x0][0x154] ;  /* 0x0000550000057ab9 */ /* 0x000fe20000000800 */
[----:B------:R-:W-:Y:S02]  /*d970*/  IMAD.MOV.U32 R2, RZ, RZ, R23 ;  /* 0x000000ffff027224 */ /* 0x000fe400078e0017 */
[----:B0-----:R-:W-:Y:S02]  /*d980*/  IMAD.MOV R4, RZ, RZ, -R16 ;  /* 0x000000ffff047224 */ /* 0x001fe400078e0a10 */
[----:B------:R-:W-:Y:S01]  /*d990*/  IMAD.WIDE.U32 R2, R17, UR4, R2 ;  /* 0x0000000411027c25 */ /* 0x000fe2000f8e0002 */
[----:B------:R-:W-:-:S03]  /*d9a0*/  ULDC UR4, c[0x0][0x618] ;  /* 0x0001860000047ab9 */ /* 0x000fc60000000800 */
[----:B-1----:R-:W-:Y:S01]  /*d9b0*/  IMAD R14, R15, R4, R14 ;  /* 0x000000040f0e7224 */ /* 0x002fe200078e020e */
[----:B--2---:R-:W-:Y:S01]  /*d9c0*/  I2FP.F32.U32 R4, R12 ;  /* 0x0000000c00047245 */ /* 0x004fe20000201000 */
[----:B------:R-:W0:Y:S01]  /*d9d0*/  LDC R15, c[0x0][0x148] ;  /* 0x00005200ff0f7b82 */ /* 0x000e220000000800 */
[----:B------:R-:W-:-:S03]  /*d9e0*/  IMAD.IADD R3, R3, 0x1, R5 ;  /* 0x0000000103037824 */ /* 0x000fc600078e0205 */
[----:B------:R-:W-:Y:S02]  /*d9f0*/  FMUL R4, R4, UR5 ;  /* 0x0000000504047c20 */ /* 0x000fe40008400000 */
[--C-:B------:R-:W-:Y:S02]  /*da00*/  SHF.R.U64 R16, R2, UR4, R3.reuse ;  /* 0x0000000402107c19 */ /* 0x100fe40008001203 */
[----:B------:R-:W-:Y:S01]  /*da10*/  SHF.R.U32.HI R3, RZ, UR4, R3 ;  /* 0x00000004ff037c19 */ /* 0x000fe20008011603 */
[----:B------:R1:W2:Y:S01]  /*da20*/  F2I.U32.TRUNC.NTZ R20, R4 ;  /* 0x0000000400147305 */ /* 0x0002a2000020f000 */
[----:B------:R-:W-:Y:S02]  /*da30*/  ULDC UR4, c[0x0][0x608] ;  /* 0x0001820000047ab9 */ /* 0x000fe40000000800 */
[--C-:B------:R-:W-:Y:S02]  /*da40*/  SHF.R.U64 R19, R16, UR4, R3.reuse ;  /* 0x0000000410137c19 */ /* 0x100fe40008001203 */
[----:B------:R-:W-:Y:S01]  /*da50*/  SHF.R.U32.HI R2, RZ, UR4, R3 ;  /* 0x00000004ff027c19 */ /* 0x000fe20008011603 */
[----:B------:R-:W-:-:S03]  /*da60*/  ULDC UR4, c[0x0][0x658] ;  /* 0x0001960000047ab9 */ /* 0x000fc60000000800 */
[--C-:B------:R-:W-:Y:S02]  /*da70*/  SHF.R.U64 R17, R19, UR4, R2.reuse ;  /* 0x0000000413117c19 */ /* 0x100fe40008001202 */
[----:B------:R-:W-:-:S03]  /*da80*/  SHF.R.U32.HI R21, RZ, UR4, R2 ;  /* 0x00000004ff157c19 */ /* 0x000fc60008011602 */
[----:B------:R-:W-:Y:S02]  /*da90*/  IMAD.MOV.U32 R2, RZ, RZ, R17 ;  /* 0x000000ffff027224 */ /* 0x000fe400078e0011 */
[----:B------:R-:W-:Y:S01]  /*daa0*/  IMAD.MOV.U32 R3, RZ, RZ, R21 ;  /* 0x000000ffff037224 */ /* 0x000fe200078e0015 */
[----:B-12---:R-:W-:Y:S06]  /*dab0*/  @!P0 BRA `(.L_x_367) ;  /* 0x0000000000288947 */ /* 0x006fec0003800000 */
        /* <DEDUP_REMOVED lines=10> */
.L_x_367:
[----:B------:R-:W1:Y:S01]  /*db60*/  LDC R4, c[0x0][0x65c] ;  /* 0x00019700ff047b82 */ /* 0x000e620000000800 */
[----:B------:R-:W-:Y:S01]  /*db70*/  ULDC UR4, c[0x0][0x648] ;  /* 0x0001920000047ab9 */ /* 0x000fe20000000800 */
[----:B------:R-:W-:Y:S01]  /*db80*/  LOP3.LUT R19, R19, UR17, RZ, 0xc0, !PT ;  /* 0x0000001113137c12 */ /* 0x000fe2000f8ec0ff */
[----:B------:R-:W-:Y:S01]  /*db90*/  IMAD.MOV R20, RZ, RZ, -R20 ;  /* 0x000000ffff147224 */ /* 0x000fe200078e0a14 */
[----:B------:R-:W-:Y:S01]  /*dba0*/  SHF.R.U64 R2, R2, UR4, R3 ;  /* 0x0000000402027c19 */ /* 0x000fe20008001203 */
[----:B------:R-:W-:Y:S01]  /*dbb0*/  ULDC UR4, c[0x0][0x638] ;  /* 0x00018e0000047ab9 */ /* 0x000fe20000000800 */
[----:B------:R-:W-:Y:S01]  /*dbc0*/  LOP3.LUT R16, R16, UR16, RZ, 0xc0, !PT ;  /* 0x0000001010107c12 */ /* 0x000fe2000f8ec0ff */
[----:B------:R-:W-:Y:S02]  /*dbd0*/  ULDC UR5, c[0x0][0x610] ;  /* 0x0001840000057ab9 */ /* 0x000fe40000000800 */
[----:B------:R-:W-:Y:S01]  /*dbe0*/  IMAD R19, R2, UR18, R19 ;  /* 0x0000001202137c24 */ /* 0x000fe2000f8e0213 */
[----:B-1----:R-:W-:Y:S01]  /*dbf0*/  ISETP.NE.AND P0, PT, R4, 0x1, PT ;  /* 0x000000010400780c */ /* 0x002fe20003f05270 */
[----:B------:R-:W-:-:S02]  /*dc00*/  IMAD.MOV R4, RZ, RZ, -R2 ;  /* 0x000000ffff047224 */ /* 0x000fc400078e0a02 */
[----:B------:R-:W-:Y:S02]  /*dc10*/  IMAD.MOV.U32 R2, RZ, RZ, 0x1 ;  /* 0x00000001ff027424 */ /* 0x000fe400078e00ff */
[----:B------:R-:W-:Y:S01]  /*dc20*/  IMAD R17, R4, UR4, R17 ;  /* 0x0000000404117c24 */ /* 0x000fe2000f8e0211 */
[----:B------:R-:W-:-:S03]  /*dc30*/  ULDC UR4, c[0x0][0x600] ;  /* 0x0001800000047ab9 */ /* 0x000fc60000000800 */
[----:B------:R-:W-:-:S04]  /*dc40*/  IMAD R3, R17, UR4, R16 ;  /* 0x0000000411037c24 */ /* 0x000fc8000f8e0210 */
[----:B0-----:R-:W-:-:S04]  /*dc50*/  @P0 IMAD R14, R15, R20, R12 ;  /* 0x000000140f0e0224 */ /* 0x001fc800078e020c */
[----:B------:R-:W-:-:S05]  /*dc60*/  IMAD R14, R19, UR5, R14 ;  /* 0x00000005130e7c24 */ /* 0x000fca000f8e020e */
[----:B------:R-:W-:Y:S02]  /*dc70*/  SEL R17, R3, R14, !P0 ;  /* 0x0000000e03117207 */ /* 0x000fe40004000000 */
[----:B------:R-:W-:-:S07]  /*dc80*/  SEL R12, R14, R3, !P0 ;  /* 0x000000030e0c7207 */ /* 0x000fce0004000000 */
.L_x_365:
[----:B------:R-:W-:Y:S05]  /*dc90*/  BSYNC B1 ;  /* 0x0000000000017941 */ /* 0x000fea0003800000 */
.L_x_364:
[----:B------:R-:W-:-:S13]  /*dca0*/  LOP3.LUT P0, RZ, R2, 0xff, RZ, 0xc0, !PT ;  /* 0x000000ff02ff7812 */ /* 0x000fda000780c0ff */
[----:B------:R-:W-:Y:S05]  /*dcb0*/  @P0 BRA `(.L_x_368) ;  /* 0xfffffff400300947 */ /* 0x000fea000383ffff */
[----:B------:R-:W-:Y:S05]  /*dcc0*/  BSYNC B0 ;  /* 0x0000000000007941 */ /* 0x000fea0003800000 */
.L_x_357:
[----:B------:R-:W-:-:S03]  /*dcd0*/  UMOV UR4, 0xffffffff ;  /* 0xffffffff00047882 */ /* 0x000fc60000000000 */
[----:B------:R-:W-:Y:S05]  /*dce0*/  BRA.DIV UR4, `(.L_x_369) ;  /* 0x0000000e04587947 */ /* 0x000fea000b800000 */
[----:B------:R-:W-:-:S13]  /*dcf0*/  ELECT P6, URZ, PT ;  /* 0x00000000003f782f */ /* 0x000fda00038c0000 */
.L_x_399:
[----:B------:R-:W-:Y:S04]  /*dd00*/  BSSY B0, `(.L_x_370) ;  /* 0x00000bb000007945 */ /* 0x000fe80003800000 */
[----:B------:R-:W-:Y:S05]  /*dd10*/  @!P6 BRA `(.L_x_371) ;  /* 0x0000000800e4e947 */ /* 0x000fea0003800000 */
[----:B------:R-:W-:-:S04]  /*dd20*/  LOP3.LUT R18, R18, 0x2, RZ, 0xfc, !PT ;  /* 0x0000000212127812 */ /* 0x000fc800078efcff */
[----:B------:R-:W-:-:S13]  /*dd30*/  ISETP.NE.AND P0, PT, R18, 0x3, PT ;  /* 0x000000031200780c */ /* 0x000fda0003f05270 */
[----:B------:R-:W-:Y:S05]  /*dd40*/  @!P0 BRA `(.L_x_372) ;  /* 0x0000000000048947 */ /* 0x000fea0003800000 */
[----:B------:R-:W-:Y:S01]  /*dd50*/  BPT.TRAP 0x1 ;  /* 0x000000040000795c */ /* 0x000fe20000300000 */
.L_x_372:
[----:B------:R-:W0:Y:S01]  /*dd60*/  S2R R3, SR_CgaCtaId ;  /* 0x0000000000037919 */ /* 0x000e220000008800 */
[----:B------:R-:W-:-:S04]  /*dd70*/  MOV R2, 0x400 ;  /* 0x0000040000027802 */ /* 0x000fc80000000f00 */
[----:B0-----:R-:W-:Y:S02]  /*dd80*/  LEA R3, R3, R2, 0x18 ;  /* 0x0000000203037211 */ /* 0x001fe400078ec0ff */
[----:B------:R-:W-:-:S03]  /*dd90*/  SHF.L.U32 R2, R0, 0x1f, RZ ;  /* 0x0000001f00027819 */ /* 0x000fc600000006ff */
[----:B------:R-:W-:-:S04]  /*dda0*/  VIADD R3, R3, 0xa0 ;  /* 0x000000a003037836 */ /* 0x000fc80000000000 */
[C---:B------:R-:W-:Y:S02]  /*ddb0*/  IMAD R7, R10.reuse, 0x8, R3 ;  /* 0x000000080a077824 */ /* 0x040fe400078e0203 */
[----:B------:R-:W-:Y:S02]  /*ddc0*/  VIADD R10, R10, 0x1 ;  /* 0x000000010a0a7836 */ /* 0x000fe40000000000 */
[----:B------:R-:W0:Y:S03]  /*ddd0*/  SYNCS.PHASECHK.TRANS64.TRYWAIT P0, [R7+URZ], R2 ;  /* 0x00000002070075a7 */ /* 0x000e26000800017f */
[----:B------:R-:W-:-:S04]  /*dde0*/  ISETP.NE.AND P1, PT, R10, 0x14, PT ;  /* 0x000000140a00780c */ /* 0x000fc80003f25270 */
[----:B------:R-:W-:Y:S02]  /*ddf0*/  SEL R5, RZ, 0x1, P1 ;  /* 0x00000001ff057807 */ /* 0x000fe40000800000 */
[----:B------:R-:W-:Y:S02]  /*de00*/  SEL R10, R10, RZ, P1 ;  /* 0x000000ff0a0a7207 */ /* 0x000fe40000800000 */
[----:B------:R-:W-:-:S03]  /*de10*/  LOP3.LUT R5, R0, R5, RZ, 0x3c, !PT ;  /* 0x0000000500057212 */ /* 0x000fc600078e3cff */
[----:B------:R-:W-:Y:S01]  /*de20*/  IMAD R9, R10, 0x8, R3 ;  /* 0x000000080a097824 */ /* 0x000fe200078e0203 */
[----:B------:R-:W-:Y:S01]  /*de30*/  SHF.L.U32 R4, R5, 0x1f, RZ ;  /* 0x0000001f05047819 */ /* 0x000fe200000006ff */
[----:B0-----:R-:W-:Y:S06]  /*de40*/  @!P0 BRA `(.L_x_373) ;  /* 0x0000000c00208947 */ /* 0x001fec0003800000 */
.L_x_400:
[----:B------:R-:W1:Y:S01]  /*de50*/  SYNCS.PHASECHK.TRANS64.TRYWAIT P0, [R9+URZ], R4 ;  /* 0x00000004090075a7 */ /* 0x000e62000800017f */
[----:B------:R-:W-:-:S05]  /*de60*/  VIADD R0, R10, 0x1 ;  /* 0x000000010a007836 */ /* 0x000fca0000000000 */
[----:B------:R-:W-:-:S04]  /*de70*/  ISETP.NE.AND P1, PT, R0, 0x14, PT ;  /* 0x000000140000780c */ /* 0x000fc80003f25270 */
[----:B0-----:R-:W-:Y:S02]  /*de80*/  SEL R2, RZ, 0x1, P1 ;  /* 0x00000001ff027807 */ /* 0x001fe40000800000 */
[----:B------:R-:W-:Y:S02]  /*de90*/  SEL R0, R0, RZ, P1 ;  /* 0x000000ff00007207 */ /* 0x000fe40000800000 */
[----:B------:R-:W-:-:S03]  /*dea0*/  LOP3.LUT R7, R5, R2, RZ, 0x3c, !PT ;  /* 0x0000000205077212 */ /* 0x000fc600078e3cff */
[----:B------:R-:W-:Y:S01]  /*deb0*/  IMAD R6, R0, 0x8, R3 ;  /* 0x0000000800067824 */ /* 0x000fe200078e0203 */
[----:B------:R-:W-:Y:S01]  /*dec0*/  SHF.L.U32 R5, R7, 0x1f, RZ ;  /* 0x0000001f07057819 */ /* 0x000fe200000006ff */
[----:B-1----:R-:W-:Y:S06]  /*ded0*/  @!P0 BRA `(.L_x_374) ;  /* 0x0000000c00108947 */ /* 0x002fec0003800000 */
.L_x_401:
[----:B------:R-:W1:Y:S01]  /*dee0*/  SYNCS.PHASECHK.TRANS64.TRYWAIT P0, [R6+URZ], R5 ;  /* 0x00000005060075a7 */ /* 0x000e62000800017f */
[----:B------:R-:W-:-:S05]  /*def0*/  VIADD R0, R0, 0x1 ;  /* 0x0000000100007836 */ /* 0x000fca0000000000 */
[----:B------:R-:W-:-:S04]  /*df00*/  ISETP.NE.AND P1, PT, R0, 0x14, PT ;  /* 0x000000140000780c */ /* 0x000fc80003f25270 */
[----:B------:R-:W-:Y:S02]  /*df10*/  SEL R2, RZ, 0x1, P1 ;  /* 0x00000001ff027807 */ /* 0x000fe40000800000 */
[----:B------:R-:W-:Y:S02]  /*df20*/  SEL R0, R0, RZ, P1 ;  /* 0x000000ff00007207 */ /* 0x000fe40000800000 */
[----:B------:R-:W-:-:S03]  /*df30*/  LOP3.LUT R7, R7, R2, RZ, 0x3c, !PT ;  /* 0x0000000207077212 */ /* 0x000fc600078e3cff */
[----:B0-----:R-:W-:Y:S01]  /*df40*/  IMAD R9, R0, 0x8, R3 ;  /* 0x0000000800097824 */ /* 0x001fe200078e0203 */
[----:B------:R-:W-:Y:S01]  /*df50*/  SHF.L.U32 R4, R7, 0x1f, RZ ;  /* 0x0000001f07047819 */ /* 0x000fe200000006ff */
[----:B-1----:R-:W-:Y:S06]  /*df60*/  @!P0 BRA `(.L_x_375) ;  /* 0x0000000c00008947 */ /* 0x002fec0003800000 */
.L_x_402:
        /* <DEDUP_REMOVED lines=9> */
.L_x_403:
        /* <DEDUP_REMOVED lines=9> */
.L_x_404:
        /* <DEDUP_REMOVED lines=9> */
.L_x_405:
        /* <DEDUP_REMOVED lines=9> */
.L_x_406:
        /* <DEDUP_REMOVED lines=9> */
.L_x_407:
        /* <DEDUP_REMOVED lines=9> */
.L_x_408:
        /* <DEDUP_REMOVED lines=9> */
.L_x_409:
        /* <DEDUP_REMOVED lines=9> */
.L_x_410:
        /* <DEDUP_REMOVED lines=9> */
.L_x_411:
        /* <DEDUP_REMOVED lines=9> */
.L_x_412:
        /* <DEDUP_REMOVED lines=9> */
.L_x_413:
        /* <DEDUP_REMOVED lines=9> */
.L_x_414:
        /* <DEDUP_REMOVED lines=9> */
.L_x_415:
        /* <DEDUP_REMOVED lines=9> */
.L_x_416:
        /* <DEDUP_REMOVED lines=9> */
.L_x_417:
[----:B------:R-:W1:Y:S01]  /*e7e0*/  SYNCS.PHASECHK.TRANS64.TRYWAIT P0, [R6+URZ], R5 ;  /* 0x00000005060075a7 */ /* 0x000e62000800017f */
[----:B------:R-:W-:-:S05]  /*e7f0*/  VIADD R0, R0, 0x1 ;  /* 0x0000000100007836 */ /* 0x000fca0000000000 */
[----:B------:R-:W-:-:S04]  /*e800*/  ISETP.NE.AND P1, PT, R0, 0x14, PT ;  /* 0x000000140000780c */ /* 0x000fc80003f25270 */
[----:B------:R-:W-:Y:S02]  /*e810*/  SEL R2, RZ, 0x1, P1 ;  /* 0x00000001ff027807 */ /* 0x000fe40000800000 */
[----:B------:R-:W-:Y:S02]  /*e820*/  SEL R0, R0, RZ, P1 ;  /* 0x000000ff00007207 */ /* 0x000fe40000800000 */
[----:B------:R-:W-:Y:S01]  /*e830*/  LOP3.LUT R2, R7, R2, RZ, 0x3c, !PT ;  /* 0x0000000207027212 */ /* 0x000fe200078e3cff */
[----:B-1----:R-:W-:Y:S06]  /*e840*/  @!P0 BRA `(.L_x_391) ;  /* 0x0000000800088947 */ /* 0x002fec0003800000 */
.L_x_418:
[----:B------:R-:W-:Y:S01]  /*e850*/  IMAD R3, R0, 0x8, R3 ;  /* 0x0000000800037824 */ /* 0x000fe200078e0203 */
[----:B------:R-:W-:-:S07]  /*e860*/  SHF.L.U32 R0, R2, 0x1f, RZ ;  /* 0x0000001f02007819 */ /* 0x000fce00000006ff */
.L_x_392:
[----:B--2---:R2:W3:Y:S02]  /*e870*/  SYNCS.PHASECHK.TRANS64.TRYWAIT P0, [R3+URZ], R0 ;  /* 0x00000000030075a7 */ /* 0x0044e4000800017f */
[----:B---3--:R-:W-:Y:S05]  /*e880*/  @!P0 NANOSLEEP.SYNCS 0x989680 ;  /* 0x009896800000895d */ /* 0x008fea0003900000 */
[----:B------:R-:W3:Y:S02]  /*e890*/  @!P0 SYNCS.PHASECHK.TRANS64 P0, [R3+URZ], R0 ;  /* 0x00000000030085a7 */ /* 0x000ee4000800007f */
[----:B---3--:R-:W-:Y:S05]  /*e8a0*/  @!P0 BRA `(.L_x_392) ;  /* 0xfffffffc00f08947 */ /* 0x008fea000383ffff */
.L_x_371:
[----:B------:R-:W-:Y:S05]  /*e8b0*/  BSYNC B0 ;  /* 0x0000000000007941 */ /* 0x000fea0003800000 */
.L_x_370:
[----:B------:R-:W-:Y:S05]  /*e8c0*/  EXIT ;  /* 0x000000000000794d */ /* 0x000fea0003800000 */
.L_x_22:
[----:B--2---:R2:W3:Y:S02]  /*e8d0*/  SYNCS.PHASECHK.TRANS64.TRYWAIT P1, [R3+URZ], R0 ;  /* 0x00000000030075a7 */ /* 0x0044e4000802017f */
[----:B---3--:R-:W-:Y:S05]  /*e8e0*/  @!P1 NANOSLEEP.SYNCS 0x989680 ;  /* 0x009896800000995d */ /* 0x008fea0003900000 */
[----:B------:R-:W3:Y:S02]  /*e8f0*/  @!P1 SYNCS.PHASECHK.TRANS64 P1, [R3+URZ], R0 ;  /* 0x00000000030095a7 */ /* 0x000ee4000802007f */
[----:B---3--:R-:W-:Y:S05]  /*e900*/  @!P1 BRA `(.L_x_22) ;  /* 0xfffffffc00f09947 */ /* 0x008fea000383ffff */
[----:B------:R-:W-:Y:S05]  /*e910*/  BRA `(.L_x_21) ;  /* 0xffffff2c00a47947 */ /* 0x000fea000383ffff */
.L_x_27:
[----:B-1----:R-:W-:-:S04]  /*e920*/  IMAD.U32 R6, RZ, RZ, UR7 ;  /* 0x00000007ff067e24 */ /* 0x002fc8000f8e00ff */
[----:B------:R1:W2:Y:S03]  /*e930*/  SYNCS.PHASECHK.TRANS64.TRYWAIT P1, [R6+URZ], R5 ;  /* 0x00000005060075a7 */ /* 0x0002a6000802017f */
[----:B--2---:R-:W-:Y:S05]  /*e940*/  @!P1 NANOSLEEP.SYNCS 0x989680 ;  /* 0x009896800000995d */ /* 0x004fea0003900000 */
[----:B------:R-:W2:Y:S02]  /*e950*/  @!P1 SYNCS.PHASECHK.TRANS64 P1, [R6+URZ], R5 ;  /* 0x00000005060095a7 */ /* 0x000ea4000802007f */
[----:B--2---:R-:W-:Y:S05]  /*e960*/  @!P1 BRA `(.L_x_27) ;  /* 0xfffffffc00ec9947 */ /* 0x004fea000383ffff */
[----:B------:R-:W-:Y:S05]  /*e970*/  BRA `(.L_x_26) ;  /* 0xffffff3000f87947 */ /* 0x000fea000383ffff */
.L_x_358:
[----:B------:R-:W-:Y:S01]  /*e980*/  BSSY B1, `(.L_x_393) ;  /* 0x0000006000017945 */ /* 0x000fe20003800000 */
[----:B------:R-:W-:-:S07]  /*e990*/  IMAD.MOV.U32 R15, RZ, RZ, -0x1 ;  /* 0xffffffffff0f7424 */ /* 0x000fce00078e00ff */
[----:B------:R-:W-:Y:S05]  /*e9a0*/  WARPSYNC.COLLECTIVE R15, `(.L_x_394) ;  /* 0x000000000f0c7348 */ /* 0x000fea0003c00000 */
[----:B------:R-:W-:Y:S02]  /*e9b0*/  ELECT P6, UR62, PT ;  /* 0x00000000003e782f */ /* 0x000fe400038c0000 */
[----:B------:R-:W-:Y:S01]  /*e9c0*/  MOV R14, UR62 ;  /* 0x0000003e000e7c02 */ /* 0x000fe20008000f00 */
[----:B------:R-:W-:Y:S10]  /*e9d0*/  ENDCOLLECTIVE ;  /* 0x000000000000791b */ /* 0x000ff40003800000 */
.L_x_394:
[----:B------:R-:W-:Y:S05]  /*e9e0*/  BSYNC B1 ;  /* 0x0000000000017941 */ /* 0x000fea0003800000 */
.L_x_393:
[----:B------:R-:W-:Y:S05]  /*e9f0*/  BRA `(.L_x_395) ;  /* 0xffffffe400ec7947 */ /* 0x000fea000383ffff */
.L_x_361:
[----:B0-----:R0:W2:Y:S02]  /*ea00*/  SYNCS.PHASECHK.TRANS64.TRYWAIT P0, [R15+URZ+0xa0], R4 ;  /* 0x0000a0040f0075a7 */ /* 0x0010a4000800017f */
[----:B--2---:R-:W-:Y:S05]  /*ea10*/  @!P0 NANOSLEEP.SYNCS 0x989680 ;  /* 0x009896800000895d */ /* 0x004fea0003900000 */
[----:B------:R-:W2:Y:S02]  /*ea20*/  @!P0 SYNCS.PHASECHK.TRANS64 P0, [R15+URZ+0xa0], R4 ;  /* 0x0000a0040f0085a7 */ /* 0x000ea4000800007f */
[----:B--2---:R-:W-:Y:S05]  /*ea30*/  @!P0 BRA `(.L_x_361) ;  /* 0xfffffffc00f08947 */ /* 0x004fea000383ffff */
[----:B------:R-:W-:Y:S05]  /*ea40*/  BRA `(.L_x_396) ;  /* 0xffffffe8002c7947 */ /* 0x000fea000383ffff */
.L_x_369:
[----:B------:R-:W-:Y:S01]  /*ea50*/  BSSY B0, `(.L_x_397) ;  /* 0x0000006000007945 */ /* 0x000fe20003800000 */
[----:B------:R-:W-:-:S07]  /*ea60*/  IMAD.MOV.U32 R15, RZ, RZ, -0x1 ;  /* 0xffffffffff0f7424 */ /* 0x000fce00078e00ff */
[----:B------:R-:W-:Y:S05]  /*ea70*/  WARPSYNC.COLLECTIVE R15, `(.L_x_398) ;  /* 0x000000000f0c7348 */ /* 0x000fea0003c00000 */
[----:B------:R-:W-:Y:S02]  /*ea80*/  ELECT P6, UR62, PT ;  /* 0x00000000003e782f */ /* 0x000fe400038c0000 */
[----:B------:R-:W-:Y:S01]  /*ea90*/  MOV R14, UR62 ;  /* 0x0000003e000e7c02 */ /* 0x000fe20008000f00 */
[----:B------:R-:W-:Y:S10]  /*eaa0*/  ENDCOLLECTIVE ;  /* 0x000000000000791b */ /* 0x000ff40003800000 */
.L_x_398:
[----:B------:R-:W-:Y:S05]  /*eab0*/  BSYNC B0 ;  /* 0x0000000000007941 */ /* 0x000fea0003800000 */
.L_x_397:
[----:B------:R-:W-:Y:S05]  /*eac0*/  BRA `(.L_x_399) ;  /* 0xfffffff0008c7947 */ /* 0x000fea000383ffff */
.L_x_373:
[----:B0-----:R0:W1:Y:S02]  /*ead0*/  SYNCS.PHASECHK.TRANS64.TRYWAIT P0, [R7+URZ], R2 ;  /* 0x00000002070075a7 */ /* 0x001064000800017f */
[----:B-1----:R-:W-:Y:S05]  /*eae0*/  @!P0 NANOSLEEP.SYNCS 0x989680 ;  /* 0x009896800000895d */ /* 0x002fea0003900000 */
[----:B------:R-:W1:Y:S02]  /*eaf0*/  @!P0 SYNCS.PHASECHK.TRANS64 P0, [R7+URZ], R2 ;  /* 0x00000002070085a7 */ /* 0x000e64000800007f */
[----:B-1----:R-:W-:Y:S05]  /*eb00*/  @!P0 BRA `(.L_x_373) ;  /* 0xfffffffc00f08947 */ /* 0x002fea000383ffff */
[----:B------:R-:W-:Y:S05]  /*eb10*/  BRA `(.L_x_400) ;  /* 0xfffffff000cc7947 */ /* 0x000fea000383ffff */
.L_x_374:
[----:B0-----:R0:W1:Y:S02]  /*eb20*/  SYNCS.PHASECHK.TRANS64.TRYWAIT P0, [R9+URZ], R4 ;  /* 0x00000004090075a7 */ /* 0x001064000800017f */
[----:B-1----:R-:W-:Y:S05]  /*eb30*/  @!P0 NANOSLEEP.SYNCS 0x989680 ;  /* 0x009896800000895d */ /* 0x002fea0003900000 */
[----:B------:R-:W1:Y:S02]  /*eb40*/  @!P0 SYNCS.PHASECHK.TRANS64 P0, [R9+URZ], R4 ;  /* 0x00000004090085a7 */ /* 0x000e64000800007f */
[----:B-1----:R-:W-:Y:S05]  /*eb50*/  @!P0 BRA `(.L_x_374) ;  /* 0xfffffffc00f08947 */ /* 0x002fea000383ffff */
[----:B------:R-:W-:Y:S05]  /*eb60*/  BRA `(.L_x_401) ;  /* 0xfffffff000dc7947 */ /* 0x000fea000383ffff */
.L_x_375:
[----:B0-----:R0:W1:Y:S02]  /*eb70*/  SYNCS.PHASECHK.TRANS64.TRYWAIT P0, [R6+URZ], R5 ;  /* 0x00000005060075a7 */ /* 0x001064000800017f */
[----:B-1----:R-:W-:Y:S05]  /*eb80*/  @!P0 NANOSLEEP.SYNCS 0x989680 ;  /* 0x009896800000895d */ /* 0x002fea0003900000 */
[----:B------:R-:W1:Y:S02]  /*eb90*/  @!P0 SYNCS.PHASECHK.TRANS64 P0, [R6+URZ], R5 ;  /* 0x00000005060085a7 */ /* 0x000e64000800007f */
[----:B-1----:R-:W-:Y:S05]  /*eba0*/  @!P0 BRA `(.L_x_375) ;  /* 0xfffffffc00f08947 */ /* 0x002fea000383ffff */
[----:B------:R-:W-:Y:S05]  /*ebb0*/  BRA `(.L_x_402) ;  /* 0xfffffff000ec7947 */ /* 0x000fea000383ffff */
.L_x_376:
[----:B0-----:R0:W1:Y:S02]  /*ebc0*/  SYNCS.PHASECHK.TRANS64.TRYWAIT P0, [R9+URZ], R4 ;  /* 0x00000004090075a7 */ /* 0x001064000800017f */
[----:B-1----:R-:W-:Y:S05]  /*ebd0*/  @!P0 NANOSLEEP.SYNCS 0x989680 ;  /* 0x009896800000895d */ /* 0x002fea0003900000 */
[----:B------:R-:W1:Y:S02]  /*ebe0*/  @!P0 SYNCS.PHASECHK.TRANS64 P0, [R9+URZ], R4 ;  /* 0x00000004090085a7 */ /* 0x000e64000800007f */
[----:B-1----:R-:W-:Y:S05]  /*ebf0*/  @!P0 BRA `(.L_x_376) ;  /* 0xfffffffc00f08947 */ /* 0x002fea000383ffff */
[----:B------:R-:W-:Y:S05]  /*ec00*/  BRA `(.L_x_403) ;  /* 0xfffffff000fc7947 */ /* 0x000fea000383ffff */
.L_x_377:
[----:B0-----:R0:W1:Y:S02]  /*ec10*/  SYNCS.PHASECHK.TRANS64.TRYWAIT P0, [R6+URZ], R5 ;  /* 0x00000005060075a7 */ /* 0x001064000800017f */
[----:B-1----:R-:W-:Y:S05]  /*ec20*/  @!P0 NANOSLEEP.SYNCS 0x989680 ;  /* 0x009896800000895d */ /* 0x002fea0003900000 */
[----:B------:R-:W1:Y:S02]  /*ec30*/  @!P0 SYNCS.PHASECHK.TRANS64 P0, [R6+URZ], R5 ;  /* 0x00000005060085a7 */ /* 0x000e64000800007f */
[----:B-1----:R-:W-:Y:S05]  /*ec40*/  @!P0 BRA `(.L_x_377) ;  /* 0xfffffffc00f08947 */ /* 0x002fea000383ffff */
[----:B------:R-:W-:Y:S05]  /*ec50*/  BRA `(.L_x_404) ;  /* 0xfffffff4000c7947 */ /* 0x000fea000383ffff */
.L_x_378:
[----:B0-----:R0:W1:Y:S02]  /*ec60*/  SYNCS.PHASECHK.TRANS64.TRYWAIT P0, [R9+URZ], R4 ;  /* 0x00000004090075a7 */ /* 0x001064000800017f */
[----:B-1----:R-:W-:Y:S05]  /*ec70*/  @!P0 NANOSLEEP.SYNCS 0x989680 ;  /* 0x009896800000895d */ /* 0x002fea0003900000 */
[----:B------:R-:W1:Y:S02]  /*ec80*/  @!P0 SYNCS.PHASECHK.TRANS64 P0, [R9+URZ], R4 ;  /* 0x00000004090085a7 */ /* 0x000e64000800007f */
[----:B-1----:R-:W-:Y:S05]  /*ec90*/  @!P0 BRA `(.L_x_378) ;  /* 0xfffffffc00f08947 */ /* 0x002fea000383ffff */
[----:B------:R-:W-:Y:S05]  /*eca0*/  BRA `(.L_x_405) ;  /* 0xfffffff4001c7947 */ /* 0x000fea000383ffff */
.L_x_379:
[----:B0-----:R0:W1:Y:S02]  /*ecb0*/  SYNCS.PHASECHK.TRANS64.TRYWAIT P0, [R6+URZ], R5 ;  /* 0x00000005060075a7 */ /* 0x001064000800017f */
[----:B-1----:R-:W-:Y:S05]  /*ecc0*/  @!P0 NANOSLEEP.SYNCS 0x989680 ;  /* 0x009896800000895d */ /* 0x002fea0003900000 */
[----:B------:R-:W1:Y:S02]  /*ecd0*/  @!P0 SYNCS.PHASECHK.TRANS64 P0, [R6+URZ], R5 ;  /* 0x00000005060085a7 */ /* 0x000e64000800007f */
[----:B-1----:R-:W-:Y:S05]  /*ece0*/  @!P0 BRA `(.L_x_379) ;  /* 0xfffffffc00f08947 */ /* 0x002fea000383ffff */
[----:B------:R-:W-:Y:S05]  /*ecf0*/  BRA `(.L_x_406) ;  /* 0xfffffff4002c7947 */ /* 0x000fea000383ffff */
.L_x_380:
[----:B0-----:R0:W1:Y:S02]  /*ed00*/  SYNCS.PHASECHK.TRANS64.TRYWAIT P0, [R9+URZ], R4 ;  /* 0x00000004090075a7 */ /* 0x001064000800017f */
[----:B-1----:R-:W-:Y:S05]  /*ed10*/  @!P0 NANOSLEEP.SYNCS 0x989680 ;  /* 0x009896800000895d */ /* 0x002fea0003900000 */
[----:B------:R-:W1:Y:S02]  /*ed20*/  @!P0 SYNCS.PHASECHK.TRANS64 P0, [R9+URZ], R4 ;  /* 0x00000004090085a7 */ /* 0x000e64000800007f */
[----:B-1----:R-:W-:Y:S05]  /*ed30*/  @!P0 BRA `(.L_x_380) ;  /* 0xfffffffc00f08947 */ /* 0x002fea000383ffff */
[----:B------:R-:W-:Y:S05]  /*ed40*/  BRA `(.L_x_407) ;  /* 0xfffffff4003c7947 */ /* 0x000fea000383ffff */
.L_x_381:
[----:B0-----:R0:W1:Y:S02]  /*ed50*/  SYNCS.PHASECHK.TRANS64.TRYWAIT P0, [R6+URZ], R5 ;  /* 0x00000005060075a7 */ /* 0x001064000800017f */
[----:B-1----:R-:W-:Y:S05]  /*ed60*/  @!P0 NANOSLEEP.SYNCS 0x989680 ;  /* 0x009896800000895d */ /* 0x002fea0003900000 */
[----:B------:R-:W1:Y:S02]  /*ed70*/  @!P0 SYNCS.PHASECHK.TRANS64 P0, [R6+URZ], R5 ;  /* 0x00000005060085a7 */ /* 0x000e64000800007f */
[----:B-1----:R-:W-:Y:S05]  /*ed80*/  @!P0 BRA `(.L_x_381) ;  /* 0xfffffffc00f08947 */ /* 0x002fea000383ffff */
[----:B------:R-:W-:Y:S05]  /*ed90*/  BRA `(.L_x_408) ;  /* 0xfffffff4004c7947 */ /* 0x000fea000383ffff */
.L_x_382:
[----:B0-----:R0:W1:Y:S02]  /*eda0*/  SYNCS.PHASECHK.TRANS64.TRYWAIT P0, [R9+URZ], R4 ;  /* 0x00000004090075a7 */ /* 0x001064000800017f */
[----:B-1----:R-:W-:Y:S05]  /*edb0*/  @!P0 NANOSLEEP.SYNCS 0x989680 ;  /* 0x009896800000895d */ /* 0x002fea0003900000 */
[----:B------:R-:W1:Y:S02]  /*edc0*/  @!P0 SYNCS.PHASECHK.TRANS64 P0, [R9+URZ], R4 ;  /* 0x00000004090085a7 */ /* 0x000e64000800007f */
[----:B-1----:R-:W-:Y:S05]  /*edd0*/  @!P0 BRA `(.L_x_382) ;  /* 0xfffffffc00f08947 */ /* 0x002fea000383ffff */
[----:B------:R-:W-:Y:S05]  /*ede0*/  BRA `(.L_x_409) ;  /* 0xfffffff4005c7947 */ /* 0x000fea000383ffff */
.L_x_383:
[----:B0-----:R0:W1:Y:S02]  /*edf0*/  SYNCS.PHASECHK.TRANS64.TRYWAIT P0, [R6+URZ], R5 ;  /* 0x00000005060075a7 */ /* 0x001064000800017f */
[----:B-1----:R-:W-:Y:S05]  /*ee00*/  @!P0 NANOSLEEP.SYNCS 0x989680 ;  /* 0x009896800000895d */ /* 0x002fea0003900000 */
[----:B------:R-:W1:Y:S02]  /*ee10*/  @!P0 SYNCS.PHASECHK.TRANS64 P0, [R6+URZ], R5 ;  /* 0x00000005060085a7 */ /* 0x000e64000800007f */
[----:B-1----:R-:W-:Y:S05]  /*ee20*/  @!P0 BRA `(.L_x_383) ;  /* 0xfffffffc00f08947 */ /* 0x002fea000383ffff */
[----:B------:R-:W-:Y:S05]  /*ee30*/  BRA `(.L_x_410) ;  /* 0xfffffff4006c7947 */ /* 0x000fea000383ffff */
.L_x_384:
[----:B0-----:R0:W1:Y:S02]  /*ee40*/  SYNCS.PHASECHK.TRANS64.TRYWAIT P0, [R9+URZ], R4 ;  /* 0x00000004090075a7 */ /* 0x001064000800017f */
[----:B-1----:R-:W-:Y:S05]  /*ee50*/  @!P0 NANOSLEEP.SYNCS 0x989680 ;  /* 0x009896800000895d */ /* 0x002fea0003900000 */
[----:B------:R-:W1:Y:S02]  /*ee60*/  @!P0 SYNCS.PHASECHK.TRANS64 P0, [R9+URZ], R4 ;  /* 0x00000004090085a7 */ /* 0x000e64000800007f */
[----:B-1----:R-:W-:Y:S05]  /*ee70*/  @!P0 BRA `(.L_x_384) ;  /* 0xfffffffc00f08947 */ /* 0x002fea000383ffff */
[----:B------:R-:W-:Y:S05]  /*ee80*/  BRA `(.L_x_411) ;  /* 0xfffffff4007c7947 */ /* 0x000fea000383ffff */
.L_x_385:
[----:B0-----:R0:W1:Y:S02]  /*ee90*/  SYNCS.PHASECHK.TRANS64.TRYWAIT P0, [R6+URZ], R5 ;  /* 0x00000005060075a7 */ /* 0x001064000800017f */
[----:B-1----:R-:W-:Y:S05]  /*eea0*/  @!P0 NANOSLEEP.SYNCS 0x989680 ;  /* 0x009896800000895d */ /* 0x002fea0003900000 */
[----:B------:R-:W1:Y:S02]  /*eeb0*/  @!P0 SYNCS.PHASECHK.TRANS64 P0, [R6+URZ], R5 ;  /* 0x00000005060085a7 */ /* 0x000e64000800007f */
[----:B-1----:R-:W-:Y:S05]  /*eec0*/  @!P0 BRA `(.L_x_385) ;  /* 0xfffffffc00f08947 */ /* 0x002fea000383ffff */
[----:B------:R-:W-:Y:S05]  /*eed0*/  BRA `(.L_x_412) ;  /* 0xfffffff4008c7947 */ /* 0x000fea000383ffff */
.L_x_386:
[----:B0-----:R0:W1:Y:S02]  /*eee0*/  SYNCS.PHASECHK.TRANS64.TRYWAIT P0, [R9+URZ], R4 ;  /* 0x00000004090075a7 */ /* 0x001064000800017f */
[----:B-1----:R-:W-:Y:S05]  /*eef0*/  @!P0 NANOSLEEP.SYNCS 0x989680 ;  /* 0x009896800000895d */ /* 0x002fea0003900000 */
[----:B------:R-:W1:Y:S02]  /*ef00*/  @!P0 SYNCS.PHASECHK.TRANS64 P0, [R9+URZ], R4 ;  /* 0x00000004090085a7 */ /* 0x000e64000800007f */
[----:B-1----:R-:W-:Y:S05]  /*ef10*/  @!P0 BRA `(.L_x_386) ;  /* 0xfffffffc00f08947 */ /* 0x002fea000383ffff */
[----:B------:R-:W-:Y:S05]  /*ef20*/  BRA `(.L_x_413) ;  /* 0xfffffff4009c7947 */ /* 0x000fea000383ffff */
.L_x_387:
[----:B0-----:R0:W1:Y:S02]  /*ef30*/  SYNCS.PHASECHK.TRANS64.TRYWAIT P0, [R6+URZ], R5 ;  /* 0x00000005060075a7 */ /* 0x001064000800017f */
[----:B-1----:R-:W-:Y:S05]  /*ef40*/  @!P0 NANOSLEEP.SYNCS 0x989680 ;  /* 0x009896800000895d */ /* 0x002fea0003900000 */
[----:B------:R-:W1:Y:S02]  /*ef50*/  @!P0 SYNCS.PHASECHK.TRANS64 P0, [R6+URZ], R5 ;  /* 0x00000005060085a7 */ /* 0x000e64000800007f */
[----:B-1----:R-:W-:Y:S05]  /*ef60*/  @!P0 BRA `(.L_x_387) ;  /* 0xfffffffc00f08947 */ /* 0x002fea000383ffff */
[----:B------:R-:W-:Y:S05]  /*ef70*/  BRA `(.L_x_414) ;  /* 0xfffffff400ac7947 */ /* 0x000fea000383ffff */
.L_x_388:
[----:B0-----:R0:W1:Y:S02]  /*ef80*/  SYNCS.PHASECHK.TRANS64.TRYWAIT P0, [R9+URZ], R4 ;  /* 0x00000004090075a7 */ /* 0x001064000800017f */
[----:B-1----:R-:W-:Y:S05]  /*ef90*/  @!P0 NANOSLEEP.SYNCS 0x989680 ;  /* 0x009896800000895d */ /* 0x002fea0003900000 */
[----:B------:R-:W1:Y:S02]  /*efa0*/  @!P0 SYNCS.PHASECHK.TRANS64 P0, [R9+URZ], R4 ;  /* 0x00000004090085a7 */ /* 0x000e64000800007f */
[----:B-1----:R-:W-:Y:S05]  /*efb0*/  @!P0 BRA `(.L_x_388) ;  /* 0xfffffffc00f08947 */ /* 0x002fea000383ffff */
[----:B------:R-:W-:Y:S05]  /*efc0*/  BRA `(.L_x_415) ;  /* 0xfffffff400bc7947 */ /* 0x000fea000383ffff */
.L_x_389:
[----:B0-----:R0:W1:Y:S02]  /*efd0*/  SYNCS.PHASECHK.TRANS64.TRYWAIT P0, [R6+URZ], R5 ;  /* 0x00000005060075a7 */ /* 0x001064000800017f */
[----:B-1----:R-:W-:Y:S05]  /*efe0*/  @!P0 NANOSLEEP.SYNCS 0x989680 ;  /* 0x009896800000895d */ /* 0x002fea0003900000 */
[----:B------:R-:W1:Y:S02]  /*eff0*/  @!P0 SYNCS.PHASECHK.TRANS64 P0, [R6+URZ], R5 ;  /* 0x00000005060085a7 */ /* 0x000e64000800007f */
[----:B-1----:R-:W-:Y:S05]  /*f000*/  @!P0 BRA `(.L_x_389) ;  /* 0xfffffffc00f08947 */ /* 0x002fea000383ffff */
[----:B------:R-:W-:Y:S05]  /*f010*/  BRA `(.L_x_416) ;  /* 0xfffffff400cc7947 */ /* 0x000fea000383ffff */
.L_x_390:
[----:B0-----:R0:W1:Y:S02]  /*f020*/  SYNCS.PHASECHK.TRANS64.TRYWAIT P0, [R9+URZ], R4 ;  /* 0x00000004090075a7 */ /* 0x001064000800017f */
[----:B-1----:R-:W-:Y:S05]  /*f030*/  @!P0 NANOSLEEP.SYNCS 0x989680 ;  /* 0x009896800000895d */ /* 0x002fea0003900000 */
[----:B------:R-:W1:Y:S02]  /*f040*/  @!P0 SYNCS.PHASECHK.TRANS64 P0, [R9+URZ], R4 ;  /* 0x00000004090085a7 */ /* 0x000e64000800007f */
[----:B-1----:R-:W-:Y:S05]  /*f050*/  @!P0 BRA `(.L_x_390) ;  /* 0xfffffffc00f08947 */ /* 0x002fea000383ffff */
[----:B------:R-:W-:Y:S05]  /*f060*/  BRA `(.L_x_417) ;  /* 0xfffffff400dc7947 */ /* 0x000fea000383ffff */
.L_x_391:
[----:B-1----:R1:W2:Y:S02]  /*f070*/  SYNCS.PHASECHK.TRANS64.TRYWAIT P0, [R6+URZ], R5 ;  /* 0x00000005060075a7 */ /* 0x0022a4000800017f */
[----:B--2---:R-:W-:Y:S05]  /*f080*/  @!P0 NANOSLEEP.SYNCS 0x989680 ;  /* 0x009896800000895d */ /* 0x004fea0003900000 */
[----:B------:R-:W2:Y:S02]  /*f090*/  @!P0 SYNCS.PHASECHK.TRANS64 P0, [R6+URZ], R5 ;  /* 0x00000005060085a7 */ /* 0x000ea4000800007f */
[----:B--2---:R-:W-:Y:S05]  /*f0a0*/  @!P0 BRA `(.L_x_391) ;  /* 0xfffffffc00f08947 */ /* 0x004fea000383ffff */
[----:B------:R-:W-:Y:S05]  /*f0b0*/  BRA `(.L_x_418) ;  /* 0xfffffff400e47947 */ /* 0x000fea000383ffff */
.L_x_419:
[----:B------:R-:W-:-:S00]  /*f0c0*/  BRA `(.L_x_419) ;  /* 0xfffffffc00fc7947 */ /* 0x000fc0000383ffff */
[----:B------:R-:W-:-:S00]  /*f0d0*/  NOP ;  /* 0x0000000000007918 */ /* 0x000fc00000000000 */
        /* <DEDUP_REMOVED lines=10> */
.L_x_420:


//--------------------- .nv.global.init           --------------------------
	.section	.nv.global.init,"aw",@progbits
.nv.global.init:
	.type		$str$22,@object
	.size		$str$22,($str$23 - $str$22)
$str$22:
        /*0000*/ 	.byte	0x6b, 0x5f, 0x74, 0x69, 0x6c, 0x65, 0x5f, 0x63, 0x6f, 0x75, 0x6e, 0x74, 0x20, 0x3e, 0x3d, 0x20
        /*0010*/ 	.byte	0x31, 0x00
	.type		$str$23,@object
	.size		$str$23,(__unnamed_1 - $str$23)
$str$23:
        /*0012*/ 	.byte	0x2f, 0x74, 0x6d, 0x70, 0x2f, 0x63, 0x75, 0x74, 0x6c, 0x61, 0x73, 0x73, 0x5f, 0x73, 0x77, 0x65
        /*0022*/ 	.byte	0x65, 0x70, 0x5f, 0x73, 0x72, 0x63, 0x2f, 0x69, 0x6e, 0x63, 0x6c, 0x75, 0x64, 0x65, 0x2f, 0x63
        /*0032*/ 	.byte	0x75, 0x74, 0x6c, 0x61, 0x73, 0x73, 0x2f, 0x67, 0x65, 0x6d, 0x6d, 0x2f, 0x63, 0x6f, 0x6c, 0x6c
        /*0042*/ 	.byte	0x65, 0x63, 0x74, 0x69, 0x76, 0x65, 0x2f, 0x73, 0x6d, 0x39, 0x30, 0x5f, 0x6d, 0x6d, 0x61, 0x5f
        /*0052*/ 	.byte	0x74, 0x6d, 0x61, 0x5f, 0x67, 0x6d, 0x6d, 0x61, 0x5f, 0x73, 0x73, 0x5f, 0x77, 0x61, 0x72, 0x70
        /*0062*/ 	.byte	0x73, 0x70, 0x65, 0x63, 0x69, 0x61, 0x6c, 0x69, 0x7a, 0x65, 0x64, 0x2e, 0x68, 0x70, 0x70, 0x00
	.type		__unnamed_1,@object
	.size		__unnamed_1,(.L_0 - __unnamed_1)
__unnamed_1:
        /*0072*/ 	.byte	0x76, 0x6f, 0x69, 0x64, 0x20, 0x63, 0x75, 0x74, 0x6c, 0x61, 0x73, 0x73, 0x3a, 0x3a, 0x67, 0x65
        /* <DEDUP_REMOVED lines=181> */
        /*0bd2*/ 	.byte	0x00
.L_0:


//--------------------- .nv.shared._ZN7cutlass13device_kernelINS_4gemm6kernel13GemmUniversalIN4cute5tupleIJiiiiEEENS1_10collective13CollectiveMmaINS1_34MainloopSm90TmaGmmaWarpSpecializedILi20ENS5_IJNS4_1CILi2EEENSA_ILi1EEESC_EEENS1_35KernelTmaWarpSpecializedCooperativeEEENS5_IJNSA_ILi192EEENSA_ILi160EEENSA_ILi16EEEEEENS_10bfloat16_tENS5_IJlSC_lEEESK_SL_NS4_8TiledMMAINS4_8MMA_AtomIJNS4_4SM904GMMA27MMA_64x32x16_F32BF16BF16_SSILNSP_5MajorE0ELSR_0ELNSP_7ScaleInE1ELSS_1EEEEEENS4_6LayoutISD_NS5_IJSC_NSA_ILi0EEESW_EEEEENS5_IJNS4_10UnderscoreESZ_SZ_EEEEENS4_13SM90_TMA_LOADENS4_14ComposedLayoutINS4_7SwizzleILi1ELi4ELi3EEENS4_18smem_ptr_flag_bitsILi16EEENSV_INS5_IJNSA_ILi8EEESI_EEENS5_IJSI_SC_EEEEEEEvNS4_8identityENS4_23SM90_TMA_LOAD_MULTICASTES1C_vS1D_EENS_8epilogue10collective6detail29Sm90TmaWarpSpecializedAdapterINS1H_15DefaultEpilogueISK_SL_SL_NS1G_6thread17LinearCombinationISK_Li1EffLNS1L_9ScaleType4KindE0ELNS_15FloatRoundStyleE2ESK_EENS1_15EpilogueDefaultEEEEEvvEEEEvNT_6ParamsE --------------------------
	.section	.nv.shared._ZN7cutlass13device_kernelINS_4gemm6kernel13GemmUniversalIN4cute5tupleIJiiiiEEENS1_10collective13CollectiveMmaINS1_34MainloopSm90TmaGmmaWarpSpecializedILi20ENS5_IJNS4_1CILi2EEENSA_ILi1EEESC_EEENS1_35KernelTmaWarpSpecializedCooperativeEEENS5_IJNSA_ILi192EEENSA_ILi160EEENSA_ILi16EEEEEENS_10bfloat16_tENS5_IJlSC_lEEESK_SL_NS4_8TiledMMAINS4_8MMA_AtomIJNS4_4SM904GMMA27MMA_64x32x16_F32BF16BF16_SSILNSP_5MajorE0ELSR_0ELNSP_7ScaleInE1ELSS_1EEEEEENS4_6LayoutISD_NS5_IJSC_NSA_ILi0EEESW_EEEEENS5_IJNS4_10UnderscoreESZ_SZ_EEEEENS4_13SM90_TMA_LOADENS4_14ComposedLayoutINS4_7SwizzleILi1ELi4ELi3EEENS4_18smem_ptr_flag_bitsILi16EEENSV_INS5_IJNSA_ILi8EEESI_EEENS5_IJSI_SC_EEEEEEEvNS4_8identityENS4_23SM90_TMA_LOAD_MULTICASTES1C_vS1D_EENS_8epilogue10collective6detail29Sm90TmaWarpSpecializedAdapterINS1H_15DefaultEpilogueISK_SL_SL_NS1G_6thread17LinearCombinationISK_Li1EffLNS1L_9ScaleType4KindE0ELNS_15FloatRoundStyleE2ESK_EENS1_15EpilogueDefaultEEEEEvvEEEEvNT_6ParamsE,"aw",@nobits
	.sectionflags	@""
	.align	16
	.zero		1024


//--------------------- .nv.shared.reserved.0     --------------------------
	.section	.nv.shared.reserved.0,"aw",@nobits
	.weak		__nv_reservedSMEM_offset_0_alias
	.size		__nv_reservedSMEM_offset_0_alias, 0, 0
	.other		__nv_reservedSMEM_offset_0_alias,@"STO_CUDA_RESERVED_SHARED STV_DEFAULT"
__nv_reservedSMEM_offset_0_alias:
	.zero		0


//--------------------- .nv.global                --------------------------
	.section	.nv.global,"aw",@nobits
.nv.global:
	.type		_ZN39_INTERNAL_66371160_4_k_cu_d900c2ad_97224cute1_E,@object
	.size		_ZN39_INTERNAL_66371160_4_k_cu_d900c2ad_97224cute1_E,(_ZN39_INTERNAL_66371160_4_k_cu_d900c2ad_97224cuda3std3__45__cpo6cbeginE - _ZN39_INTERNAL_66371160_4_k_cu_d900c2ad_97224cute1_E)
_ZN39_INTERNAL_66371160_4_k_cu_d900c2ad_97224cute1_E:
	.zero		1
	.type		_ZN39_INTERNAL_66371160_4_k_cu_d900c2ad_97224cuda3std3__45__cpo6cbeginE,@object
	.size		_ZN39_INTERNAL_66371160_4_k_cu_d900c2ad_97224cuda3std3__45__cpo6cbeginE,(_ZN39_INTERNAL_66371160_4_k_cu_d900c2ad_97224cuda3std3__48in_placeE - _ZN39_INTERNAL_66371160_4_k_cu_d900c2ad_97224cuda3std3__45__cpo6cbeginE)
_ZN39_INTERNAL_66371160_4_k_cu_d900c2ad_97224cuda3std3__45__cpo6cbeginE:
	.zero		1
	.type		_ZN39_INTERNAL_66371160_4_k_cu_d900c2ad_97224cuda3std3__48in_placeE,@object
	.size		_ZN39_INTERNAL_66371160_4_k_cu_d900c2ad_97224cuda3std3__48in_placeE,(_ZN39_INTERNAL_66371160_4_k_cu_d900c2ad_97224cuda3std6ranges3__45__cpo9iter_moveE - _ZN39_INTERNAL_66371160_4_k_cu_d900c2ad_97224cuda3std3__48in_placeE)
_ZN39_INTERNAL_66371160_4_k_cu_d900c2ad_97224cuda3std3__48in_placeE:
	.zero		1
	.type		_ZN39_INTERNAL_66371160_4_k_cu_d900c2ad_97224cuda3std6ranges3__45__cpo9iter_moveE,@object
	.size		_ZN39_INTERNAL_66371160_4_k_cu_d900c2ad_97224cuda3std6ranges3__45__cpo9iter_moveE,(_ZN39_INTERNAL_66371160_4_k_cu_d900c2ad_97224cuda3std3__45__cpo5beginE - _ZN39_INTERNAL_66371160_4_k_cu_d900c2ad_97224cuda3std6ranges3__45__cpo9iter_moveE)
_ZN39_INTERNAL_66371160_4_k_cu_d900c2ad_97224cuda3std6ranges3__45__cpo9iter_moveE:
	.zero		1
	.type		_ZN39_INTERNAL_66371160_4_k_cu_d900c2ad_97224cuda3std3__45__cpo5beginE,@object
	.size		_ZN39_INTERNAL_66371160_4_k_cu_d900c2ad_97224cuda3std3__45__cpo5beginE,(_ZN39_INTERNAL_66371160_4_k_cu_d900c2ad_97224cuda3std3__441_GLOBAL__N__66371160_4_k_cu_d900c2ad_97226ignoreE - _ZN39_INTERNAL_66371160_4_k_cu_d900c2ad_97224cuda3std3__45__cpo5beginE)
_ZN39_INTERNAL_66371160_4_k_cu_d900c2ad_97224cuda3std3__45__cpo5beginE:
	.zero		1
	.type		_ZN39_INTERNAL_66371160_4_k_cu_d900c2ad_97224cuda3std3__441_GLOBAL__N__66371160_4_k_cu_d900c2ad_97226ignoreE,@object
	.size		_ZN39_INTERNAL_66371160_4_k_cu_d900c2ad_97224cuda3std3__441_GLOBAL__N__66371160_4_k_cu_d900c2ad_97226ignoreE,(_ZN39_INTERNAL_66371160_4_k_cu_d900c2ad_97224cute7productE - _ZN39_INTERNAL_66371160_4_k_cu_d900c2ad_97224cuda3std3__441_GLOBAL__N__66371160_4_k_cu_d900c2ad_97226ignoreE)
_ZN39_INTERNAL_66371160_4_k_cu_d900c2ad_97224cuda3std3__441_GLOBAL__N__66371160_4_k_cu_d900c2ad_97226ignoreE:
	.zero		1
	.type		_ZN39_INTERNAL_66371160_4_k_cu_d900c2ad_97224cute7productE,@object
	.size		_ZN39_INTERNAL_66371160_4_k_cu_d900c2ad_97224cute7productE,(_ZN39_INTERNAL_66371160_4_k_cu_d900c2ad_97224cuda3std3__45__cpo3endE - _ZN39_INTERNAL_66371160_4_k_cu_d900c2ad_97224cute7productE)
_ZN39_INTERNAL_66371160_4_k_cu_d900c2ad_97224cute7productE:
	.zero		1
	.type		_ZN39_INTERNAL_66371160_4_k_cu_d900c2ad_97224cuda3std3__45__cpo3endE,@object
	.size		_ZN39_INTERNAL_66371160_4_k_cu_d900c2ad_97224cuda3std3__45__cpo3endE,(_ZN39_INTERNAL_66371160_4_k_cu_d900c2ad_97224cuda3std3__419piecewise_constructE - _ZN39_INTERNAL_66371160_4_k_cu_d900c2ad_97224cuda3std3__45__cpo3endE)
_ZN39_INTERNAL_66371160_4_k_cu_d900c2ad_97224cuda3std3__45__cpo3endE:
	.zero		1
	.type		_ZN39_INTERNAL_66371160_4_k_cu_d900c2ad_97224cuda3std3__419piecewise_constructE,@object
	.size		_ZN39_INTERNAL_66371160_4_k_cu_d900c2ad_97224cuda3std3__419piecewise_constructE,(_ZN39_INTERNAL_66371160_4_k_cu_d900c2ad_97224cuda3std3__45__cpo4cendE - _ZN39_INTERNAL_66371160_4_k_cu_d900c2ad_97224cuda3std3__419piecewise_constructE)
_ZN39_INTERNAL_66371160_4_k_cu_d900c2ad_97224cuda3std3__419piecewise_constructE:
	.zero		1
	.type		_ZN39_INTERNAL_66371160_4_k_cu_d900c2ad_97224cuda3std3__45__cpo4cendE,@object
	.size		_ZN39_INTERNAL_66371160_4_k_cu_d900c2ad_97224cuda3std3__45__cpo4cendE,(_ZN39_INTERNAL_66371160_4_k_cu_d900c2ad_97224cuda3std6ranges3__45__cpo4swapE - _ZN39_INTERNAL_66371160_4_k_cu_d900c2ad_97224cuda3std3__45__cpo4cendE)
_ZN39_INTERNAL_66371160_4_k_cu_d900c2ad_97224cuda3std3__45__cpo4cendE:
	.zero		1
	.type		_ZN39_INTERNAL_66371160_4_k_cu_d900c2ad_97224cuda3std6ranges3__45__cpo4swapE,@object
	.size		_ZN39_INTERNAL_66371160_4_k_cu_d900c2ad_97224cuda3std6ranges3__45__cpo4swapE,(.L_8 - _ZN39_INTERNAL_66371160_4_k_cu_d900c2ad_97224cuda3std6ranges3__45__cpo4swapE)
_ZN39_INTERNAL_66371160_4_k_cu_d900c2ad_97224cuda3std6ranges3__45__cpo4swapE:
	.zero		1
.L_8:


//--------------------- .nv.constant0._ZN7cutlass13device_kernelINS_4gemm6kernel13GemmUniversalIN4cute5tupleIJiiiiEEENS1_10collective13CollectiveMmaINS1_34MainloopSm90TmaGmmaWarpSpecializedILi20ENS5_IJNS4_1CILi2EEENSA_ILi1EEESC_EEENS1_35KernelTmaWarpSpecializedCooperativeEEENS5_IJNSA_ILi192EEENSA_ILi160EEENSA_ILi16EEEEEENS_10bfloat16_tENS5_IJlSC_lEEESK_SL_NS4_8TiledMMAINS4_8MMA_AtomIJNS4_4SM904GMMA27MMA_64x32x16_F32BF16BF16_SSILNSP_5MajorE0ELSR_0ELNSP_7ScaleInE1ELSS_1EEEEEENS4_6LayoutISD_NS5_IJSC_NSA_ILi0EEESW_EEEEENS5_IJNS4_10UnderscoreESZ_SZ_EEEEENS4_13SM90_TMA_LOADENS4_14ComposedLayoutINS4_7SwizzleILi1ELi4ELi3EEENS4_18smem_ptr_flag_bitsILi16EEENSV_INS5_IJNSA_ILi8EEESI_EEENS5_IJSI_SC_EEEEEEEvNS4_8identityENS4_23SM90_TMA_LOAD_MULTICASTES1C_vS1D_EENS_8epilogue10collective6detail29Sm90TmaWarpSpecializedAdapterINS1H_15DefaultEpilogueISK_SL_SL_NS1G_6thread17LinearCombinationISK_Li1EffLNS1L_9ScaleType4KindE0ELNS_15FloatRoundStyleE2ESK_EENS1_15EpilogueDefaultEEEEEvvEEEEvNT_6ParamsE --------------------------
	.section	.nv.constant0._ZN7cutlass13device_kernelINS_4gemm6kernel13GemmUniversalIN4cute5tupleIJiiiiEEENS1_10collective13CollectiveMmaINS1_34MainloopSm90TmaGmmaWarpSpecializedILi20ENS5_IJNS4_1CILi2EEENSA_ILi1EEESC_EEENS1_35KernelTmaWarpSpecializedCooperativeEEENS5_IJNSA_ILi192EEENSA_ILi160EEENSA_ILi16EEEEEENS_10bfloat16_tENS5_IJlSC_lEEESK_SL_NS4_8TiledMMAINS4_8MMA_AtomIJNS4_4SM904GMMA27MMA_64x32x16_F32BF16BF16_SSILNSP_5MajorE0ELSR_0ELNSP_7ScaleInE1ELSS_1EEEEEENS4_6LayoutISD_NS5_IJSC_NSA_ILi0EEESW_EEEEENS5_IJNS4_10UnderscoreESZ_SZ_EEEEENS4_13SM90_TMA_LOADENS4_14ComposedLayoutINS4_7SwizzleILi1ELi4ELi3EEENS4_18smem_ptr_flag_bitsILi16EEENSV_INS5_IJNSA_ILi8EEESI_EEENS5_IJSI_SC_EEEEEEEvNS4_8identityENS4_23SM90_TMA_LOAD_MULTICASTES1C_vS1D_EENS_8epilogue10collective6detail29Sm90TmaWarpSpecializedAdapterINS1H_15DefaultEpilogueISK_SL_SL_NS1G_6thread17LinearCombinationISK_Li1EffLNS1L_9ScaleType4KindE0ELNS_15FloatRoundStyleE2ESK_EENS1_15EpilogueDefaultEEEEEvvEEEEvNT_6ParamsE,"a",@progbits
	.sectionflags	@""
	.align	4
.nv.constant0._ZN7cutlass13device_kernelINS_4gemm6kernel13GemmUniversalIN4cute5tupleIJiiiiEEENS1_10collective13CollectiveMmaINS1_34MainloopSm90TmaGmmaWarpSpecializedILi20ENS5_IJNS4_1CILi2EEENSA_ILi1EEESC_EEENS1_35KernelTmaWarpSpecializedCooperativeEEENS5_IJNSA_ILi192EEENSA_ILi160EEENSA_ILi16EEEEEENS_10bfloat16_tENS5_IJlSC_lEEESK_SL_NS4_8TiledMMAINS4_8MMA_AtomIJNS4_4SM904GMMA27MMA_64x32x16_F32BF16BF16_SSILNSP_5MajorE0ELSR_0ELNSP_7ScaleInE1ELSS_1EEEEEENS4_6LayoutISD_NS5_IJSC_NSA_ILi0EEESW_EEEEENS5_IJNS4_10UnderscoreESZ_SZ_EEEEENS4_13SM90_TMA_LOADENS4_14ComposedLayoutINS4_7SwizzleILi1ELi4ELi3EEENS4_18smem_ptr_flag_bitsILi16EEENSV_INS5_IJNSA_ILi8EEESI_EEENS5_IJSI_SC_EEEEEEEvNS4_8identityENS4_23SM90_TMA_LOAD_MULTICASTES1C_vS1D_EENS_8epilogue10collective6detail29Sm90TmaWarpSpecializedAdapterINS1H_15DefaultEpilogueISK_SL_SL_NS1G_6thread17LinearCombinationISK_Li1EffLNS1L_9ScaleType4KindE0ELNS_15FloatRoundStyleE2ESK_EENS1_15EpilogueDefaultEEEEEvvEEEEvNT_6ParamsE:
	.zero		1664


//--------------------- SYMBOLS --------------------------

	.type		.nv.reservedSmem.offset0,@object
	.size		.nv.reservedSmem.offset0,0x4
	.type		__assertfail,@function
